//
// Generated by NVIDIA NVVM Compiler
//
// Compiler Build ID: CL-36424714
// Cuda compilation tools, release 13.0, V13.0.88
// Based on NVVM 20.0.0
//

.version 9.0
.target sm_100
.address_size 64

	// .globl	_Z30sliding_window_attention_smallILi32ELi128EEvPKfS1_S1_Pfii
// _ZZ30sliding_window_attention_smallILi32ELi128EEvPKfS1_S1_PfiiE3q_s has been demoted
// _ZZ30sliding_window_attention_smallILi32ELi128EEvPKfS1_S1_PfiiE3k_s has been demoted
// _ZZ30sliding_window_attention_smallILi32ELi128EEvPKfS1_S1_PfiiE3v_s has been demoted
// _ZZ30sliding_window_attention_smallILi32ELi128EEvPKfS1_S1_PfiiE6scores has been demoted
// _ZZ30sliding_window_attention_smallILi32ELi128EEvPKfS1_S1_PfiiE4smem has been demoted
// _ZZ30sliding_window_attention_smallILi32ELi128EEvPKfS1_S1_PfiiE5sum_s has been demoted

.visible .entry _Z30sliding_window_attention_smallILi32ELi128EEvPKfS1_S1_Pfii(
	.param .u64 .ptr .align 1 _Z30sliding_window_attention_smallILi32ELi128EEvPKfS1_S1_Pfii_param_0,
	.param .u64 .ptr .align 1 _Z30sliding_window_attention_smallILi32ELi128EEvPKfS1_S1_Pfii_param_1,
	.param .u64 .ptr .align 1 _Z30sliding_window_attention_smallILi32ELi128EEvPKfS1_S1_Pfii_param_2,
	.param .u64 .ptr .align 1 _Z30sliding_window_attention_smallILi32ELi128EEvPKfS1_S1_Pfii_param_3,
	.param .u32 _Z30sliding_window_attention_smallILi32ELi128EEvPKfS1_S1_Pfii_param_4,
	.param .u32 _Z30sliding_window_attention_smallILi32ELi128EEvPKfS1_S1_Pfii_param_5
)
{
	.reg .pred 	%p<41>;
	.reg .b32 	%r<258>;
	.reg .b32 	%f<346>;
	.reg .b64 	%rd<29>;
	// demoted variable
	.shared .align 4 .b8 _ZZ30sliding_window_attention_smallILi32ELi128EEvPKfS1_S1_PfiiE3q_s[128];
	// demoted variable
	.shared .align 4 .b8 _ZZ30sliding_window_attention_smallILi32ELi128EEvPKfS1_S1_PfiiE3k_s[8320];
	// demoted variable
	.shared .align 4 .b8 _ZZ30sliding_window_attention_smallILi32ELi128EEvPKfS1_S1_PfiiE3v_s[8320];
	// demoted variable
	.shared .align 4 .b8 _ZZ30sliding_window_attention_smallILi32ELi128EEvPKfS1_S1_PfiiE6scores[260];
	// demoted variable
	.shared .align 4 .f32 _ZZ30sliding_window_attention_smallILi32ELi128EEvPKfS1_S1_PfiiE4smem;
	// demoted variable
	.shared .align 4 .f32 _ZZ30sliding_window_attention_smallILi32ELi128EEvPKfS1_S1_PfiiE5sum_s;
	ld.param.u64 	%rd3, [_Z30sliding_window_attention_smallILi32ELi128EEvPKfS1_S1_Pfii_param_0];
	ld.param.u64 	%rd5, [_Z30sliding_window_attention_smallILi32ELi128EEvPKfS1_S1_Pfii_param_1];
	ld.param.u64 	%rd6, [_Z30sliding_window_attention_smallILi32ELi128EEvPKfS1_S1_Pfii_param_2];
	ld.param.u32 	%r91, [_Z30sliding_window_attention_smallILi32ELi128EEvPKfS1_S1_Pfii_param_4];
	ld.param.u32 	%r92, [_Z30sliding_window_attention_smallILi32ELi128EEvPKfS1_S1_Pfii_param_5];
	cvta.to.global.u64 	%rd1, %rd6;
	cvta.to.global.u64 	%rd2, %rd5;
	mov.u32 	%r1, %ctaid.x;
	setp.ge.s32 	%p1, %r1, %r91;
	@%p1 bra 	$L__BB0_60;
	mov.u32 	%r2, %tid.x;
	sub.s32 	%r93, %r1, %r92;
	max.s32 	%r3, %r93, 0;
	add.s32 	%r94, %r91, -1;
	add.s32 	%r95, %r92, %r1;
	min.s32 	%r4, %r94, %r95;
	sub.s32 	%r5, %r4, %r3;
	setp.lt.u32 	%p2, %r2, 32;
	@%p2 bra 	$L__BB0_61;
$L__BB0_2:
	setp.lt.s32 	%p3, %r5, 0;
	@%p3 bra 	$L__BB0_19;
	add.s32 	%r6, %r5, 1;
	and.b32  	%r7, %r6, 3;
	setp.lt.u32 	%p4, %r5, 3;
	mov.b32 	%r230, 0;
	@%p4 bra 	$L__BB0_14;
	and.b32  	%r230, %r6, -4;
	mov.b32 	%r229, 0;
$L__BB0_5:
	setp.gt.u32 	%p5, %r2, 31;
	add.s32 	%r10, %r229, %r3;
	@%p5 bra 	$L__BB0_7;
	shl.b32 	%r104, %r10, 5;
	add.s32 	%r105, %r104, %r2;
	mul.wide.u32 	%rd10, %r105, 4;
	add.s64 	%rd11, %rd2, %rd10;
	ld.global.nc.f32 	%f67, [%rd11];
	shl.b32 	%r106, %r229, 5;
	add.s32 	%r107, %r2, %r106;
	shl.b32 	%r108, %r107, 2;
	mov.u32 	%r109, _ZZ30sliding_window_attention_smallILi32ELi128EEvPKfS1_S1_PfiiE3k_s;
	add.s32 	%r110, %r109, %r108;
	st.shared.f32 	[%r110], %f67;
	add.s64 	%rd12, %rd1, %rd10;
	ld.global.nc.f32 	%f68, [%rd12];
	mov.u32 	%r111, _ZZ30sliding_window_attention_smallILi32ELi128EEvPKfS1_S1_PfiiE3v_s;
	add.s32 	%r112, %r111, %r108;
	st.shared.f32 	[%r112], %f68;
$L__BB0_7:
	setp.gt.u32 	%p6, %r2, 31;
	@%p6 bra 	$L__BB0_9;
	shl.b32 	%r113, %r229, 5;
	shl.b32 	%r114, %r10, 5;
	add.s32 	%r115, %r114, %r2;
	add.s32 	%r116, %r115, 32;
	mul.wide.u32 	%rd13, %r116, 4;
	add.s64 	%rd14, %rd2, %rd13;
	ld.global.nc.f32 	%f69, [%rd14];
	add.s32 	%r117, %r113, %r2;
	shl.b32 	%r118, %r117, 2;
	add.s32 	%r119, %r118, 128;
	mov.u32 	%r120, _ZZ30sliding_window_attention_smallILi32ELi128EEvPKfS1_S1_PfiiE3k_s;
	add.s32 	%r121, %r120, %r119;
	st.shared.f32 	[%r121], %f69;
	add.s64 	%rd15, %rd1, %rd13;
	ld.global.nc.f32 	%f70, [%rd15];
	mov.u32 	%r122, _ZZ30sliding_window_attention_smallILi32ELi128EEvPKfS1_S1_PfiiE3v_s;
	add.s32 	%r123, %r122, %r119;
	st.shared.f32 	[%r123], %f70;
$L__BB0_9:
	setp.gt.u32 	%p7, %r2, 31;
	@%p7 bra 	$L__BB0_11;
	shl.b32 	%r124, %r10, 5;
	shl.b32 	%r125, %r229, 5;
	add.s32 	%r126, %r124, %r2;
	add.s32 	%r127, %r126, 64;
	mul.wide.u32 	%rd16, %r127, 4;
	add.s64 	%rd17, %rd2, %rd16;
	ld.global.nc.f32 	%f71, [%rd17];
	add.s32 	%r128, %r125, %r2;
	shl.b32 	%r129, %r128, 2;
	add.s32 	%r130, %r129, 256;
	mov.u32 	%r131, _ZZ30sliding_window_attention_smallILi32ELi128EEvPKfS1_S1_PfiiE3k_s;
	add.s32 	%r132, %r131, %r130;
	st.shared.f32 	[%r132], %f71;
	add.s64 	%rd18, %rd1, %rd16;
	ld.global.nc.f32 	%f72, [%rd18];
	mov.u32 	%r133, _ZZ30sliding_window_attention_smallILi32ELi128EEvPKfS1_S1_PfiiE3v_s;
	add.s32 	%r134, %r133, %r130;
	st.shared.f32 	[%r134], %f72;
$L__BB0_11:
	setp.gt.u32 	%p8, %r2, 31;
	@%p8 bra 	$L__BB0_13;
	shl.b32 	%r135, %r10, 5;
	shl.b32 	%r136, %r229, 5;
	add.s32 	%r137, %r135, %r2;
	add.s32 	%r138, %r137, 96;
	mul.wide.u32 	%rd19, %r138, 4;
	add.s64 	%rd20, %rd2, %rd19;
	ld.global.nc.f32 	%f73, [%rd20];
	add.s32 	%r139, %r136, %r2;
	shl.b32 	%r140, %r139, 2;
	add.s32 	%r141, %r140, 384;
	mov.u32 	%r142, _ZZ30sliding_window_attention_smallILi32ELi128EEvPKfS1_S1_PfiiE3k_s;
	add.s32 	%r143, %r142, %r141;
	st.shared.f32 	[%r143], %f73;
	add.s64 	%rd21, %rd1, %rd19;
	ld.global.nc.f32 	%f74, [%rd21];
	mov.u32 	%r144, _ZZ30sliding_window_attention_smallILi32ELi128EEvPKfS1_S1_PfiiE3v_s;
	add.s32 	%r145, %r144, %r141;
	st.shared.f32 	[%r145], %f74;
$L__BB0_13:
	add.s32 	%r229, %r229, 4;
	setp.ne.s32 	%p9, %r229, %r230;
	@%p9 bra 	$L__BB0_5;
$L__BB0_14:
	setp.eq.s32 	%p10, %r7, 0;
	@%p10 bra 	$L__BB0_19;
	shl.b32 	%r146, %r230, 7;
	shl.b32 	%r147, %r2, 2;
	add.s32 	%r148, %r146, %r147;
	mov.u32 	%r149, _ZZ30sliding_window_attention_smallILi32ELi128EEvPKfS1_S1_PfiiE3v_s;
	add.s32 	%r234, %r149, %r148;
	mov.u32 	%r150, _ZZ30sliding_window_attention_smallILi32ELi128EEvPKfS1_S1_PfiiE3k_s;
	add.s32 	%r233, %r150, %r148;
	add.s32 	%r151, %r230, %r3;
	shl.b32 	%r152, %r151, 5;
	add.s32 	%r232, %r2, %r152;
	neg.s32 	%r231, %r7;
$L__BB0_16:
	.pragma "nounroll";
	setp.gt.u32 	%p11, %r2, 31;
	@%p11 bra 	$L__BB0_18;
	mul.wide.u32 	%rd22, %r232, 4;
	add.s64 	%rd23, %rd2, %rd22;
	ld.global.nc.f32 	%f75, [%rd23];
	st.shared.f32 	[%r233], %f75;
	add.s64 	%rd24, %rd1, %rd22;
	ld.global.nc.f32 	%f76, [%rd24];
	st.shared.f32 	[%r234], %f76;
$L__BB0_18:
	add.s32 	%r234, %r234, 128;
	add.s32 	%r233, %r233, 128;
	add.s32 	%r232, %r232, 32;
	add.s32 	%r231, %r231, 1;
	setp.ne.s32 	%p12, %r231, 0;
	@%p12 bra 	$L__BB0_16;
$L__BB0_19:
	bar.sync 	0;
	setp.gt.s32 	%p13, %r2, %r5;
	@%p13 bra 	$L__BB0_22;
	ld.shared.f32 	%f1, [_ZZ30sliding_window_attention_smallILi32ELi128EEvPKfS1_S1_PfiiE3q_s];
	ld.shared.f32 	%f2, [_ZZ30sliding_window_attention_smallILi32ELi128EEvPKfS1_S1_PfiiE3q_s+4];
	ld.shared.f32 	%f3, [_ZZ30sliding_window_attention_smallILi32ELi128EEvPKfS1_S1_PfiiE3q_s+8];
	ld.shared.f32 	%f4, [_ZZ30sliding_window_attention_smallILi32ELi128EEvPKfS1_S1_PfiiE3q_s+12];
	ld.shared.f32 	%f5, [_ZZ30sliding_window_attention_smallILi32ELi128EEvPKfS1_S1_PfiiE3q_s+16];
	ld.shared.f32 	%f6, [_ZZ30sliding_window_attention_smallILi32ELi128EEvPKfS1_S1_PfiiE3q_s+20];
	ld.shared.f32 	%f7, [_ZZ30sliding_window_attention_smallILi32ELi128EEvPKfS1_S1_PfiiE3q_s+24];
	ld.shared.f32 	%f8, [_ZZ30sliding_window_attention_smallILi32ELi128EEvPKfS1_S1_PfiiE3q_s+28];
	ld.shared.f32 	%f9, [_ZZ30sliding_window_attention_smallILi32ELi128EEvPKfS1_S1_PfiiE3q_s+32];
	ld.shared.f32 	%f10, [_ZZ30sliding_window_attention_smallILi32ELi128EEvPKfS1_S1_PfiiE3q_s+36];
	ld.shared.f32 	%f11, [_ZZ30sliding_window_attention_smallILi32ELi128EEvPKfS1_S1_PfiiE3q_s+40];
	ld.shared.f32 	%f12, [_ZZ30sliding_window_attention_smallILi32ELi128EEvPKfS1_S1_PfiiE3q_s+44];
	ld.shared.f32 	%f13, [_ZZ30sliding_window_attention_smallILi32ELi128EEvPKfS1_S1_PfiiE3q_s+48];
	ld.shared.f32 	%f14, [_ZZ30sliding_window_attention_smallILi32ELi128EEvPKfS1_S1_PfiiE3q_s+52];
	ld.shared.f32 	%f15, [_ZZ30sliding_window_attention_smallILi32ELi128EEvPKfS1_S1_PfiiE3q_s+56];
	ld.shared.f32 	%f16, [_ZZ30sliding_window_attention_smallILi32ELi128EEvPKfS1_S1_PfiiE3q_s+60];
	ld.shared.f32 	%f17, [_ZZ30sliding_window_attention_smallILi32ELi128EEvPKfS1_S1_PfiiE3q_s+64];
	ld.shared.f32 	%f18, [_ZZ30sliding_window_attention_smallILi32ELi128EEvPKfS1_S1_PfiiE3q_s+68];
	ld.shared.f32 	%f19, [_ZZ30sliding_window_attention_smallILi32ELi128EEvPKfS1_S1_PfiiE3q_s+72];
	ld.shared.f32 	%f20, [_ZZ30sliding_window_attention_smallILi32ELi128EEvPKfS1_S1_PfiiE3q_s+76];
	ld.shared.f32 	%f21, [_ZZ30sliding_window_attention_smallILi32ELi128EEvPKfS1_S1_PfiiE3q_s+80];
	ld.shared.f32 	%f22, [_ZZ30sliding_window_attention_smallILi32ELi128EEvPKfS1_S1_PfiiE3q_s+84];
	ld.shared.f32 	%f23, [_ZZ30sliding_window_attention_smallILi32ELi128EEvPKfS1_S1_PfiiE3q_s+88];
	ld.shared.f32 	%f24, [_ZZ30sliding_window_attention_smallILi32ELi128EEvPKfS1_S1_PfiiE3q_s+92];
	ld.shared.f32 	%f25, [_ZZ30sliding_window_attention_smallILi32ELi128EEvPKfS1_S1_PfiiE3q_s+96];
	ld.shared.f32 	%f26, [_ZZ30sliding_window_attention_smallILi32ELi128EEvPKfS1_S1_PfiiE3q_s+100];
	ld.shared.f32 	%f27, [_ZZ30sliding_window_attention_smallILi32ELi128EEvPKfS1_S1_PfiiE3q_s+104];
	ld.shared.f32 	%f28, [_ZZ30sliding_window_attention_smallILi32ELi128EEvPKfS1_S1_PfiiE3q_s+108];
	ld.shared.f32 	%f29, [_ZZ30sliding_window_attention_smallILi32ELi128EEvPKfS1_S1_PfiiE3q_s+112];
	ld.shared.f32 	%f30, [_ZZ30sliding_window_attention_smallILi32ELi128EEvPKfS1_S1_PfiiE3q_s+116];
	ld.shared.f32 	%f31, [_ZZ30sliding_window_attention_smallILi32ELi128EEvPKfS1_S1_PfiiE3q_s+120];
	ld.shared.f32 	%f32, [_ZZ30sliding_window_attention_smallILi32ELi128EEvPKfS1_S1_PfiiE3q_s+124];
	mov.u32 	%r237, %tid.x;
	shl.b32 	%r153, %r237, 2;
	mov.u32 	%r154, _ZZ30sliding_window_attention_smallILi32ELi128EEvPKfS1_S1_PfiiE6scores;
	add.s32 	%r236, %r154, %r153;
	shl.b32 	%r155, %r237, 7;
	mov.u32 	%r156, _ZZ30sliding_window_attention_smallILi32ELi128EEvPKfS1_S1_PfiiE3k_s;
	add.s32 	%r157, %r155, %r156;
	add.s32 	%r235, %r157, 64;
	sub.s32 	%r158, %r4, %r3;
$L__BB0_21:
	ld.shared.f32 	%f77, [%r235+-64];
	fma.rn.f32 	%f78, %f1, %f77, 0f00000000;
	ld.shared.f32 	%f79, [%r235+-60];
	fma.rn.f32 	%f80, %f2, %f79, %f78;
	ld.shared.f32 	%f81, [%r235+-56];
	fma.rn.f32 	%f82, %f3, %f81, %f80;
	ld.shared.f32 	%f83, [%r235+-52];
	fma.rn.f32 	%f84, %f4, %f83, %f82;
	ld.shared.f32 	%f85, [%r235+-48];
	fma.rn.f32 	%f86, %f5, %f85, %f84;
	ld.shared.f32 	%f87, [%r235+-44];
	fma.rn.f32 	%f88, %f6, %f87, %f86;
	ld.shared.f32 	%f89, [%r235+-40];
	fma.rn.f32 	%f90, %f7, %f89, %f88;
	ld.shared.f32 	%f91, [%r235+-36];
	fma.rn.f32 	%f92, %f8, %f91, %f90;
	ld.shared.f32 	%f93, [%r235+-32];
	fma.rn.f32 	%f94, %f9, %f93, %f92;
	ld.shared.f32 	%f95, [%r235+-28];
	fma.rn.f32 	%f96, %f10, %f95, %f94;
	ld.shared.f32 	%f97, [%r235+-24];
	fma.rn.f32 	%f98, %f11, %f97, %f96;
	ld.shared.f32 	%f99, [%r235+-20];
	fma.rn.f32 	%f100, %f12, %f99, %f98;
	ld.shared.f32 	%f101, [%r235+-16];
	fma.rn.f32 	%f102, %f13, %f101, %f100;
	ld.shared.f32 	%f103, [%r235+-12];
	fma.rn.f32 	%f104, %f14, %f103, %f102;
	ld.shared.f32 	%f105, [%r235+-8];
	fma.rn.f32 	%f106, %f15, %f105, %f104;
	ld.shared.f32 	%f107, [%r235+-4];
	fma.rn.f32 	%f108, %f16, %f107, %f106;
	ld.shared.f32 	%f109, [%r235];
	fma.rn.f32 	%f110, %f17, %f109, %f108;
	ld.shared.f32 	%f111, [%r235+4];
	fma.rn.f32 	%f112, %f18, %f111, %f110;
	ld.shared.f32 	%f113, [%r235+8];
	fma.rn.f32 	%f114, %f19, %f113, %f112;
	ld.shared.f32 	%f115, [%r235+12];
	fma.rn.f32 	%f116, %f20, %f115, %f114;
	ld.shared.f32 	%f117, [%r235+16];
	fma.rn.f32 	%f118, %f21, %f117, %f116;
	ld.shared.f32 	%f119, [%r235+20];
	fma.rn.f32 	%f120, %f22, %f119, %f118;
	ld.shared.f32 	%f121, [%r235+24];
	fma.rn.f32 	%f122, %f23, %f121, %f120;
	ld.shared.f32 	%f123, [%r235+28];
	fma.rn.f32 	%f124, %f24, %f123, %f122;
	ld.shared.f32 	%f125, [%r235+32];
	fma.rn.f32 	%f126, %f25, %f125, %f124;
	ld.shared.f32 	%f127, [%r235+36];
	fma.rn.f32 	%f128, %f26, %f127, %f126;
	ld.shared.f32 	%f129, [%r235+40];
	fma.rn.f32 	%f130, %f27, %f129, %f128;
	ld.shared.f32 	%f131, [%r235+44];
	fma.rn.f32 	%f132, %f28, %f131, %f130;
	ld.shared.f32 	%f133, [%r235+48];
	fma.rn.f32 	%f134, %f29, %f133, %f132;
	ld.shared.f32 	%f135, [%r235+52];
	fma.rn.f32 	%f136, %f30, %f135, %f134;
	ld.shared.f32 	%f137, [%r235+56];
	fma.rn.f32 	%f138, %f31, %f137, %f136;
	ld.shared.f32 	%f139, [%r235+60];
	fma.rn.f32 	%f140, %f32, %f139, %f138;
	mov.f32 	%f141, 0f42000000;
	rsqrt.approx.f32 	%f142, %f141;
	mul.f32 	%f143, %f142, %f140;
	st.shared.f32 	[%r236], %f143;
	add.s32 	%r237, %r237, 128;
	add.s32 	%r236, %r236, 512;
	add.s32 	%r235, %r235, 16384;
	setp.le.s32 	%p14, %r237, %r158;
	@%p14 bra 	$L__BB0_21;
$L__BB0_22:
	sub.s32 	%r34, %r4, %r3;
	mov.u32 	%r35, %tid.x;
	setp.gt.s32 	%p15, %r35, %r34;
	bar.sync 	0;
	mov.f32 	%f332, 0fE0AD78EC;
	@%p15 bra 	$L__BB0_35;
	add.s32 	%r159, %r35, %r3;
	sub.s32 	%r160, %r4, %r159;
	shr.u32 	%r161, %r160, 7;
	add.s32 	%r36, %r161, 1;
	and.b32  	%r37, %r36, 15;
	setp.lt.u32 	%p16, %r160, 1920;
	mov.f32 	%f332, 0fE0AD78EC;
	mov.u32 	%r241, %r35;
	@%p16 bra 	$L__BB0_26;
	and.b32  	%r162, %r36, 67108848;
	neg.s32 	%r239, %r162;
	shl.b32 	%r163, %r35, 2;
	mov.u32 	%r164, _ZZ30sliding_window_attention_smallILi32ELi128EEvPKfS1_S1_PfiiE6scores;
	add.s32 	%r165, %r163, %r164;
	add.s32 	%r238, %r165, 4096;
	mov.f32 	%f332, 0fE0AD78EC;
	mov.u32 	%r241, %r35;
$L__BB0_25:
	.pragma "nounroll";
	ld.shared.f32 	%f148, [%r238+-4096];
	max.f32 	%f149, %f332, %f148;
	ld.shared.f32 	%f150, [%r238+-3584];
	max.f32 	%f151, %f149, %f150;
	ld.shared.f32 	%f152, [%r238+-3072];
	max.f32 	%f153, %f151, %f152;
	ld.shared.f32 	%f154, [%r238+-2560];
	max.f32 	%f155, %f153, %f154;
	ld.shared.f32 	%f156, [%r238+-2048];
	max.f32 	%f157, %f155, %f156;
	ld.shared.f32 	%f158, [%r238+-1536];
	max.f32 	%f159, %f157, %f158;
	ld.shared.f32 	%f160, [%r238+-1024];
	max.f32 	%f161, %f159, %f160;
	ld.shared.f32 	%f162, [%r238+-512];
	max.f32 	%f163, %f161, %f162;
	ld.shared.f32 	%f164, [%r238];
	max.f32 	%f165, %f163, %f164;
	ld.shared.f32 	%f166, [%r238+512];
	max.f32 	%f167, %f165, %f166;
	ld.shared.f32 	%f168, [%r238+1024];
	max.f32 	%f169, %f167, %f168;
	ld.shared.f32 	%f170, [%r238+1536];
	max.f32 	%f171, %f169, %f170;
	ld.shared.f32 	%f172, [%r238+2048];
	max.f32 	%f173, %f171, %f172;
	ld.shared.f32 	%f174, [%r238+2560];
	max.f32 	%f175, %f173, %f174;
	ld.shared.f32 	%f176, [%r238+3072];
	max.f32 	%f177, %f175, %f176;
	ld.shared.f32 	%f178, [%r238+3584];
	max.f32 	%f332, %f177, %f178;
	add.s32 	%r241, %r241, 2048;
	add.s32 	%r239, %r239, 16;
	add.s32 	%r238, %r238, 8192;
	setp.ne.s32 	%p17, %r239, 0;
	@%p17 bra 	$L__BB0_25;
$L__BB0_26:
	setp.eq.s32 	%p18, %r37, 0;
	@%p18 bra 	$L__BB0_35;
	and.b32  	%r47, %r36, 7;
	setp.lt.u32 	%p19, %r37, 8;
	@%p19 bra 	$L__BB0_29;
	shl.b32 	%r166, %r241, 2;
	mov.u32 	%r167, _ZZ30sliding_window_attention_smallILi32ELi128EEvPKfS1_S1_PfiiE6scores;
	add.s32 	%r168, %r167, %r166;
	ld.shared.f32 	%f180, [%r168];
	max.f32 	%f181, %f332, %f180;
	ld.shared.f32 	%f182, [%r168+512];
	max.f32 	%f183, %f181, %f182;
	ld.shared.f32 	%f184, [%r168+1024];
	max.f32 	%f185, %f183, %f184;
	ld.shared.f32 	%f186, [%r168+1536];
	max.f32 	%f187, %f185, %f186;
	ld.shared.f32 	%f188, [%r168+2048];
	max.f32 	%f189, %f187, %f188;
	ld.shared.f32 	%f190, [%r168+2560];
	max.f32 	%f191, %f189, %f190;
	ld.shared.f32 	%f192, [%r168+3072];
	max.f32 	%f193, %f191, %f192;
	ld.shared.f32 	%f194, [%r168+3584];
	max.f32 	%f332, %f193, %f194;
	add.s32 	%r241, %r241, 1024;
$L__BB0_29:
	setp.eq.s32 	%p20, %r47, 0;
	@%p20 bra 	$L__BB0_35;
	and.b32  	%r50, %r36, 3;
	setp.lt.u32 	%p21, %r47, 4;
	@%p21 bra 	$L__BB0_32;
	shl.b32 	%r169, %r241, 2;
	mov.u32 	%r170, _ZZ30sliding_window_attention_smallILi32ELi128EEvPKfS1_S1_PfiiE6scores;
	add.s32 	%r171, %r170, %r169;
	ld.shared.f32 	%f196, [%r171];
	max.f32 	%f197, %f332, %f196;
	ld.shared.f32 	%f198, [%r171+512];
	max.f32 	%f199, %f197, %f198;
	ld.shared.f32 	%f200, [%r171+1024];
	max.f32 	%f201, %f199, %f200;
	ld.shared.f32 	%f202, [%r171+1536];
	max.f32 	%f332, %f201, %f202;
	add.s32 	%r241, %r241, 512;
$L__BB0_32:
	setp.eq.s32 	%p22, %r50, 0;
	@%p22 bra 	$L__BB0_35;
	shl.b32 	%r172, %r241, 2;
	mov.u32 	%r173, _ZZ30sliding_window_attention_smallILi32ELi128EEvPKfS1_S1_PfiiE6scores;
	add.s32 	%r245, %r173, %r172;
	neg.s32 	%r244, %r50;
$L__BB0_34:
	.pragma "nounroll";
	ld.shared.f32 	%f203, [%r245];
	max.f32 	%f332, %f332, %f203;
	add.s32 	%r245, %r245, 512;
	add.s32 	%r244, %r244, 1;
	setp.ne.s32 	%p23, %r244, 0;
	@%p23 bra 	$L__BB0_34;
$L__BB0_35:
	setp.ne.s32 	%p24, %r35, 0;
	@%p24 bra 	$L__BB0_37;
	st.shared.f32 	[_ZZ30sliding_window_attention_smallILi32ELi128EEvPKfS1_S1_PfiiE4smem], %f332;
$L__BB0_37:
	setp.gt.s32 	%p25, %r35, %r34;
	bar.sync 	0;
	mov.f32 	%f337, 0f00000000;
	@%p25 bra 	$L__BB0_44;
	ld.shared.f32 	%f46, [_ZZ30sliding_window_attention_smallILi32ELi128EEvPKfS1_S1_PfiiE4smem];
	add.s32 	%r174, %r35, %r3;
	sub.s32 	%r59, %r4, %r174;
	and.b32  	%r175, %r59, 384;
	setp.eq.s32 	%p26, %r175, 384;
	mov.f32 	%f337, 0f00000000;
	mov.u32 	%r249, %r35;
	@%p26 bra 	$L__BB0_41;
	shl.b32 	%r176, %r35, 2;
	mov.u32 	%r177, _ZZ30sliding_window_attention_smallILi32ELi128EEvPKfS1_S1_PfiiE6scores;
	add.s32 	%r247, %r177, %r176;
	shr.u32 	%r178, %r59, 7;
	add.s32 	%r179, %r178, 1;
	and.b32  	%r180, %r179, 3;
	neg.s32 	%r246, %r180;
	mov.f32 	%f337, 0f00000000;
	mov.u32 	%r249, %r35;
$L__BB0_40:
	.pragma "nounroll";
	ld.shared.f32 	%f208, [%r247];
	sub.f32 	%f209, %f208, %f46;
	fma.rn.f32 	%f210, %f209, 0f3BBB989D, 0f3F000000;
	cvt.sat.f32.f32 	%f211, %f210;
	mov.f32 	%f212, 0f4B400001;
	mov.f32 	%f213, 0f437C0000;
	fma.rm.f32 	%f214, %f211, %f213, %f212;
	add.f32 	%f215, %f214, 0fCB40007F;
	neg.f32 	%f216, %f215;
	fma.rn.f32 	%f217, %f209, 0f3FB8AA3B, %f216;
	fma.rn.f32 	%f218, %f209, 0f32A57060, %f217;
	mov.b32 	%r181, %f214;
	shl.b32 	%r182, %r181, 23;
	mov.b32 	%f219, %r182;
	ex2.approx.ftz.f32 	%f220, %f218;
	mul.f32 	%f221, %f220, %f219;
	st.shared.f32 	[%r247], %f221;
	add.f32 	%f337, %f337, %f221;
	add.s32 	%r249, %r249, 128;
	add.s32 	%r247, %r247, 512;
	add.s32 	%r246, %r246, 1;
	setp.ne.s32 	%p27, %r246, 0;
	@%p27 bra 	$L__BB0_40;
$L__BB0_41:
	setp.lt.u32 	%p28, %r59, 384;
	@%p28 bra 	$L__BB0_44;
	shl.b32 	%r183, %r249, 2;
	mov.u32 	%r184, _ZZ30sliding_window_attention_smallILi32ELi128EEvPKfS1_S1_PfiiE6scores;
	add.s32 	%r185, %r183, %r184;
	add.s32 	%r250, %r185, 1024;
$L__BB0_43:
	ld.shared.f32 	%f222, [%r250+-1024];
	sub.f32 	%f223, %f222, %f46;
	fma.rn.f32 	%f224, %f223, 0f3BBB989D, 0f3F000000;
	cvt.sat.f32.f32 	%f225, %f224;
	mov.f32 	%f226, 0f4B400001;
	mov.f32 	%f227, 0f437C0000;
	fma.rm.f32 	%f228, %f225, %f227, %f226;
	add.f32 	%f229, %f228, 0fCB40007F;
	neg.f32 	%f230, %f229;
	fma.rn.f32 	%f231, %f223, 0f3FB8AA3B, %f230;
	fma.rn.f32 	%f232, %f223, 0f32A57060, %f231;
	mov.b32 	%r186, %f228;
	shl.b32 	%r187, %r186, 23;
	mov.b32 	%f233, %r187;
	ex2.approx.ftz.f32 	%f234, %f232;
	mul.f32 	%f235, %f234, %f233;
	st.shared.f32 	[%r250+-1024], %f235;
	add.f32 	%f236, %f337, %f235;
	ld.shared.f32 	%f237, [%r250+-512];
	sub.f32 	%f238, %f237, %f46;
	fma.rn.f32 	%f239, %f238, 0f3BBB989D, 0f3F000000;
	cvt.sat.f32.f32 	%f240, %f239;
	fma.rm.f32 	%f241, %f240, %f227, %f226;
	add.f32 	%f242, %f241, 0fCB40007F;
	neg.f32 	%f243, %f242;
	fma.rn.f32 	%f244, %f238, 0f3FB8AA3B, %f243;
	fma.rn.f32 	%f245, %f238, 0f32A57060, %f244;
	mov.b32 	%r188, %f241;
	shl.b32 	%r189, %r188, 23;
	mov.b32 	%f246, %r189;
	ex2.approx.ftz.f32 	%f247, %f245;
	mul.f32 	%f248, %f247, %f246;
	st.shared.f32 	[%r250+-512], %f248;
	add.f32 	%f249, %f236, %f248;
	ld.shared.f32 	%f250, [%r250];
	sub.f32 	%f251, %f250, %f46;
	fma.rn.f32 	%f252, %f251, 0f3BBB989D, 0f3F000000;
	cvt.sat.f32.f32 	%f253, %f252;
	fma.rm.f32 	%f254, %f253, %f227, %f226;
	add.f32 	%f255, %f254, 0fCB40007F;
	neg.f32 	%f256, %f255;
	fma.rn.f32 	%f257, %f251, 0f3FB8AA3B, %f256;
	fma.rn.f32 	%f258, %f251, 0f32A57060, %f257;
	mov.b32 	%r190, %f254;
	shl.b32 	%r191, %r190, 23;
	mov.b32 	%f259, %r191;
	ex2.approx.ftz.f32 	%f260, %f258;
	mul.f32 	%f261, %f260, %f259;
	st.shared.f32 	[%r250], %f261;
	add.f32 	%f262, %f249, %f261;
	ld.shared.f32 	%f263, [%r250+512];
	sub.f32 	%f264, %f263, %f46;
	fma.rn.f32 	%f265, %f264, 0f3BBB989D, 0f3F000000;
	cvt.sat.f32.f32 	%f266, %f265;
	fma.rm.f32 	%f267, %f266, %f227, %f226;
	add.f32 	%f268, %f267, 0fCB40007F;
	neg.f32 	%f269, %f268;
	fma.rn.f32 	%f270, %f264, 0f3FB8AA3B, %f269;
	fma.rn.f32 	%f271, %f264, 0f32A57060, %f270;
	mov.b32 	%r192, %f267;
	shl.b32 	%r193, %r192, 23;
	mov.b32 	%f272, %r193;
	ex2.approx.ftz.f32 	%f273, %f271;
	mul.f32 	%f274, %f273, %f272;
	st.shared.f32 	[%r250+512], %f274;
	add.f32 	%f337, %f262, %f274;
	add.s32 	%r249, %r249, 512;
	add.s32 	%r250, %r250, 2048;
	setp.le.s32 	%p29, %r249, %r34;
	@%p29 bra 	$L__BB0_43;
$L__BB0_44:
	setp.ne.s32 	%p30, %r35, 0;
	@%p30 bra 	$L__BB0_46;
	st.shared.f32 	[_ZZ30sliding_window_attention_smallILi32ELi128EEvPKfS1_S1_PfiiE5sum_s], %f337;
$L__BB0_46:
	setp.gt.u32 	%p31, %r35, 31;
	bar.sync 	0;
	@%p31 bra 	$L__BB0_60;
	setp.lt.s32 	%p32, %r34, 0;
	mov.f32 	%f345, 0f00000000;
	@%p32 bra 	$L__BB0_59;
	add.s32 	%r74, %r34, 1;
	and.b32  	%r75, %r74, 7;
	setp.lt.u32 	%p33, %r34, 7;
	mov.f32 	%f345, 0f00000000;
	mov.b32 	%r256, 0;
	@%p33 bra 	$L__BB0_51;
	and.b32  	%r256, %r74, -8;
	neg.s32 	%r254, %r256;
	shl.b32 	%r197, %r35, 2;
	mov.u32 	%r198, _ZZ30sliding_window_attention_smallILi32ELi128EEvPKfS1_S1_PfiiE3v_s;
	add.s32 	%r199, %r197, %r198;
	add.s32 	%r252, %r199, 512;
	mov.u32 	%r200, _ZZ30sliding_window_attention_smallILi32ELi128EEvPKfS1_S1_PfiiE6scores;
	add.s32 	%r253, %r200, 16;
	mov.f32 	%f345, 0f00000000;
$L__BB0_50:
	.pragma "nounroll";
	ld.shared.f32 	%f279, [%r253+-16];
	ld.shared.f32 	%f280, [%r252+-512];
	fma.rn.f32 	%f281, %f279, %f280, %f345;
	ld.shared.f32 	%f282, [%r253+-12];
	ld.shared.f32 	%f283, [%r252+-384];
	fma.rn.f32 	%f284, %f282, %f283, %f281;
	ld.shared.f32 	%f285, [%r253+-8];
	ld.shared.f32 	%f286, [%r252+-256];
	fma.rn.f32 	%f287, %f285, %f286, %f284;
	ld.shared.f32 	%f288, [%r253+-4];
	ld.shared.f32 	%f289, [%r252+-128];
	fma.rn.f32 	%f290, %f288, %f289, %f287;
	ld.shared.f32 	%f291, [%r253];
	ld.shared.f32 	%f292, [%r252];
	fma.rn.f32 	%f293, %f291, %f292, %f290;
	ld.shared.f32 	%f294, [%r253+4];
	ld.shared.f32 	%f295, [%r252+128];
	fma.rn.f32 	%f296, %f294, %f295, %f293;
	ld.shared.f32 	%f297, [%r253+8];
	ld.shared.f32 	%f298, [%r252+256];
	fma.rn.f32 	%f299, %f297, %f298, %f296;
	ld.shared.f32 	%f300, [%r253+12];
	ld.shared.f32 	%f301, [%r252+384];
	fma.rn.f32 	%f345, %f300, %f301, %f299;
	add.s32 	%r254, %r254, 8;
	add.s32 	%r253, %r253, 32;
	add.s32 	%r252, %r252, 1024;
	setp.ne.s32 	%p34, %r254, 0;
	@%p34 bra 	$L__BB0_50;
$L__BB0_51:
	setp.eq.s32 	%p35, %r75, 0;
	@%p35 bra 	$L__BB0_59;
	and.b32  	%r86, %r74, 3;
	setp.lt.u32 	%p36, %r75, 4;
	@%p36 bra 	$L__BB0_54;
	shl.b32 	%r201, %r256, 2;
	mov.u32 	%r202, _ZZ30sliding_window_attention_smallILi32ELi128EEvPKfS1_S1_PfiiE6scores;
	add.s32 	%r203, %r202, %r201;
	ld.shared.f32 	%f303, [%r203];
	shl.b32 	%r204, %r256, 5;
	add.s32 	%r205, %r204, %r35;
	shl.b32 	%r206, %r205, 2;
	mov.u32 	%r207, _ZZ30sliding_window_attention_smallILi32ELi128EEvPKfS1_S1_PfiiE3v_s;
	add.s32 	%r208, %r207, %r206;
	ld.shared.f32 	%f304, [%r208];
	fma.rn.f32 	%f305, %f303, %f304, %f345;
	ld.shared.f32 	%f306, [%r203+4];
	ld.shared.f32 	%f307, [%r208+128];
	fma.rn.f32 	%f308, %f306, %f307, %f305;
	ld.shared.f32 	%f309, [%r203+8];
	ld.shared.f32 	%f310, [%r208+256];
	fma.rn.f32 	%f311, %f309, %f310, %f308;
	ld.shared.f32 	%f312, [%r203+12];
	ld.shared.f32 	%f313, [%r208+384];
	fma.rn.f32 	%f345, %f312, %f313, %f311;
	add.s32 	%r256, %r256, 4;
$L__BB0_54:
	setp.eq.s32 	%p37, %r86, 0;
	@%p37 bra 	$L__BB0_59;
	setp.eq.s32 	%p38, %r86, 1;
	@%p38 bra 	$L__BB0_57;
	shl.b32 	%r209, %r256, 2;
	mov.u32 	%r210, _ZZ30sliding_window_attention_smallILi32ELi128EEvPKfS1_S1_PfiiE6scores;
	add.s32 	%r211, %r210, %r209;
	ld.shared.f32 	%f315, [%r211];
	shl.b32 	%r212, %r256, 5;
	add.s32 	%r213, %r212, %r35;
	shl.b32 	%r214, %r213, 2;
	mov.u32 	%r215, _ZZ30sliding_window_attention_smallILi32ELi128EEvPKfS1_S1_PfiiE3v_s;
	add.s32 	%r216, %r215, %r214;
	ld.shared.f32 	%f316, [%r216];
	fma.rn.f32 	%f317, %f315, %f316, %f345;
	ld.shared.f32 	%f318, [%r211+4];
	ld.shared.f32 	%f319, [%r216+128];
	fma.rn.f32 	%f345, %f318, %f319, %f317;
	add.s32 	%r256, %r256, 2;
$L__BB0_57:
	and.b32  	%r217, %r74, 1;
	setp.eq.b32 	%p39, %r217, 1;
	not.pred 	%p40, %p39;
	@%p40 bra 	$L__BB0_59;
	shl.b32 	%r218, %r256, 2;
	mov.u32 	%r219, _ZZ30sliding_window_attention_smallILi32ELi128EEvPKfS1_S1_PfiiE6scores;
	add.s32 	%r220, %r219, %r218;
	ld.shared.f32 	%f320, [%r220];
	shl.b32 	%r221, %r256, 5;
	add.s32 	%r222, %r221, %r35;
	shl.b32 	%r223, %r222, 2;
	mov.u32 	%r224, _ZZ30sliding_window_attention_smallILi32ELi128EEvPKfS1_S1_PfiiE3v_s;
	add.s32 	%r225, %r224, %r223;
	ld.shared.f32 	%f321, [%r225];
	fma.rn.f32 	%f345, %f320, %f321, %f345;
$L__BB0_59:
	ld.param.u64 	%rd28, [_Z30sliding_window_attention_smallILi32ELi128EEvPKfS1_S1_Pfii_param_3];
	ld.shared.f32 	%f322, [_ZZ30sliding_window_attention_smallILi32ELi128EEvPKfS1_S1_PfiiE5sum_s];
	div.rn.f32 	%f323, %f345, %f322;
	mov.u32 	%r226, %ctaid.x;
	shl.b32 	%r227, %r226, 5;
	add.s32 	%r228, %r227, %r35;
	cvta.to.global.u64 	%rd25, %rd28;
	mul.wide.u32 	%rd26, %r228, 4;
	add.s64 	%rd27, %rd25, %rd26;
	st.global.f32 	[%rd27], %f323;
$L__BB0_60:
	ret;
$L__BB0_61:
	shl.b32 	%r96, %r1, 5;
	add.s32 	%r97, %r96, %r2;
	cvta.to.global.u64 	%rd7, %rd3;
	mul.wide.u32 	%rd8, %r97, 4;
	add.s64 	%rd9, %rd7, %rd8;
	ld.global.nc.f32 	%f66, [%rd9];
	shl.b32 	%r98, %r2, 2;
	mov.u32 	%r99, _ZZ30sliding_window_attention_smallILi32ELi128EEvPKfS1_S1_PfiiE3q_s;
	add.s32 	%r100, %r99, %r98;
	st.shared.f32 	[%r100], %f66;
	bra.uni 	$L__BB0_2;

}


// ===== COMPILED SASS (sm_100) =====

	.target	sm_100

	.elftype	@"ET_EXEC"


//--------------------- .note.nv.tkinfo           --------------------------
	.section	.note.nv.tkinfo,"",@"SHT_NOTE"
	.sectionflags	@"SHF_NOTE_NV_TKINFO"
	.tkinfo
        /*0018*/ 	.word	0x00000002
        /*0030*/ 	.string	""
        /*0030*/ 	.string	"ptxas"
        /*0030*/ 	.string	"Cuda compilation tools, release 13.0, V13.0.88"
        /*0030*/ 	.string	"Build cuda_13.0.r13.0/compiler.36424714_0"
        /*0030*/ 	.string	"-arch sm_100 -m 64 "



//--------------------- .note.nv.cuinfo           --------------------------
	.section	.note.nv.cuinfo,"",@"SHT_NOTE"
	.sectionflags	@"SHF_NOTE_NV_CUINFO"
        /*0018*/ 	.short	0x0002
        /*001a*/ 	.short	0x0064
        /*001c*/ 	.short	0x0082
	.zero		2


//--------------------- .nv.info                  --------------------------
	.section	.nv.info,"",@"SHT_CUDA_INFO"
	.align	4


	//----- nvinfo : EIATTR_REGCOUNT
	.align		4
        /*0000*/ 	.byte	0x04, 0x2f
        /*0002*/ 	.short	(.L_1 - .L_0)
	.align		4
.L_0:
        /*0004*/ 	.word	index@(_Z30sliding_window_attention_smallILi32ELi128EEvPKfS1_S1_Pfii)
        /*0008*/ 	.word	0x00000036


	//----- nvinfo : EIATTR_FRAME_SIZE
	.align		4
.L_1:
        /*000c*/ 	.byte	0x04, 0x11
        /*000e*/ 	.short	(.L_3 - .L_2)
	.align		4
.L_2:
        /*0010*/ 	.word	index@($__internal_0_$__cuda_sm3x_div_rn_noftz_f32_slowpath)
        /*0014*/ 	.word	0x00000000


	//----- nvinfo : EIATTR_FRAME_SIZE
	.align		4
.L_3:
        /*0018*/ 	.byte	0x04, 0x11
        /*001a*/ 	.short	(.L_5 - .L_4)
	.align		4
.L_4:
        /*001c*/ 	.word	index@(_Z30sliding_window_attention_smallILi32ELi128EEvPKfS1_S1_Pfii)
        /*0020*/ 	.word	0x00000000


	//----- nvinfo : EIATTR_MIN_STACK_SIZE
	.align		4
.L_5:
        /*0024*/ 	.byte	0x04, 0x12
        /*0026*/ 	.short	(.L_7 - .L_6)
	.align		4
.L_6:
        /*0028*/ 	.word	index@(_Z30sliding_window_attention_smallILi32ELi128EEvPKfS1_S1_Pfii)
        /*002c*/ 	.word	0x00000000
.L_7:


//--------------------- .nv.compat                --------------------------
	.section	.nv.compat,"",@"SHT_CUDA_COMPAT_INFO"
	.align	4
        /*0000*/ 	.byte	0x02, 0x09, 0x00, 0x00, 0x02, 0x02, 0x01, 0x00, 0x02, 0x05, 0x05, 0x00, 0x03, 0x07, 0x01, 0x01
        /*0010*/ 	.byte	0x02, 0x03, 0x00, 0x00, 0x02, 0x06, 0x01, 0x00, 0x04, 0x0b, 0x08, 0x00, 0x01, 0x00, 0x00, 0x00
        /*0020*/ 	.byte	0x00, 0x00, 0x00, 0x00


//--------------------- .nv.info._Z30sliding_window_attention_smallILi32ELi128EEvPKfS1_S1_Pfii --------------------------
	.section	.nv.info._Z30sliding_window_attention_smallILi32ELi128EEvPKfS1_S1_Pfii,"",@"SHT_CUDA_INFO"
	.sectionflags	@""
	.align	4


	//----- nvinfo : EIATTR_CUDA_API_VERSION
	.align		4
        /*0000*/ 	.byte	0x04, 0x37
        /*0002*/ 	.short	(.L_9 - .L_8)
.L_8:
        /*0004*/ 	.word	0x00000082


	//----- nvinfo : EIATTR_KPARAM_INFO
	.align		4
.L_9:
        /*0008*/ 	.byte	0x04, 0x17
        /*000a*/ 	.short	(.L_11 - .L_10)
.L_10:
        /*000c*/ 	.word	0x00000000
        /*0010*/ 	.short	0x0005
        /*0012*/ 	.short	0x0024
        /*0014*/ 	.byte	0x00, 0xf0, 0x11, 0x00


	//----- nvinfo : EIATTR_KPARAM_INFO
	.align		4
.L_11:
        /*0018*/ 	.byte	0x04, 0x17
        /*001a*/ 	.short	(.L_13 - .L_12)
.L_12:
        /*001c*/ 	.word	0x00000000
        /*0020*/ 	.short	0x0004
        /*0022*/ 	.short	0x0020
        /*0024*/ 	.byte	0x00, 0xf0, 0x11, 0x00


	//----- nvinfo : EIATTR_KPARAM_INFO
	.align		4
.L_13:
        /*0028*/ 	.byte	0x04, 0x17
        /*002a*/ 	.short	(.L_15 - .L_14)
.L_14:
        /*002c*/ 	.word	0x00000000
        /*0030*/ 	.short	0x0003
        /*0032*/ 	.short	0x0018
        /*0034*/ 	.byte	0x00, 0xf5, 0x21, 0x00


	//----- nvinfo : EIATTR_KPARAM_INFO
	.align		4
.L_15:
        /*0038*/ 	.byte	0x04, 0x17
        /*003a*/ 	.short	(.L_17 - .L_16)
.L_16:
        /*003c*/ 	.word	0x00000000
        /*0040*/ 	.short	0x0002
        /*0042*/ 	.short	0x0010
        /*0044*/ 	.byte	0x00, 0xf5, 0x21, 0x00


	//----- nvinfo : EIATTR_KPARAM_INFO
	.align		4
.L_17:
        /*0048*/ 	.byte	0x04, 0x17
        /*004a*/ 	.short	(.L_19 - .L_18)
.L_18:
        /*004c*/ 	.word	0x00000000
        /*0050*/ 	.short	0x0001
        /*0052*/ 	.short	0x0008
        /*0054*/ 	.byte	0x00, 0xf5, 0x21, 0x00


	//----- nvinfo : EIATTR_KPARAM_INFO
	.align		4
.L_19:
        /*0058*/ 	.byte	0x04, 0x17
        /*005a*/ 	.short	(.L_21 - .L_20)
.L_20:
        /*005c*/ 	.word	0x00000000
        /*0060*/ 	.short	0x0000
        /*0062*/ 	.short	0x0000
        /*0064*/ 	.byte	0x00, 0xf5, 0x21, 0x00


	//----- nvinfo : EIATTR_SPARSE_MMA_MASK
	.align		4
.L_21:
        /*0068*/ 	.byte	0x03, 0x50
        /*006a*/ 	.short	0x0000


	//----- nvinfo : EIATTR_MAXREG_COUNT
	.align		4
        /*006c*/ 	.byte	0x03, 0x1b
        /*006e*/ 	.short	0x00ff


	//----- nvinfo : EIATTR_NUM_BARRIERS
	.align		4
        /*0070*/ 	.byte	0x02, 0x4c
        /*0072*/ 	.byte	0x01
	.zero		1


	//----- nvinfo : EIATTR_MERCURY_ISA_VERSION
	.align		4
        /*0074*/ 	.byte	0x03, 0x5f
        /*0076*/ 	.short	0x0101


	//----- nvinfo : EIATTR_VRC_CTA_INIT_COUNT
	.align		4
        /*0078*/ 	.byte	0x02, 0x4a
	.zero		1
	.zero		1


	//----- nvinfo : EIATTR_EXIT_INSTR_OFFSETS
	.align		4
        /*007c*/ 	.byte	0x04, 0x1c
        /*007e*/ 	.short	(.L_23 - .L_22)


	//   ....[0]....
.L_22:
        /*0080*/ 	.word	0x00000040


	//   ....[1]....
        /*0084*/ 	.word	0x00001be0


	//   ....[2]....
        /*0088*/ 	.word	0x000023c0


	//----- nvinfo : EIATTR_CRS_STACK_SIZE
	.align		4
.L_23:
        /*008c*/ 	.byte	0x04, 0x1e
        /*008e*/ 	.short	(.L_25 - .L_24)
.L_24:
        /*0090*/ 	.word	0x00000000


	//----- nvinfo : EIATTR_CBANK_PARAM_SIZE
	.align		4
.L_25:
        /*0094*/ 	.byte	0x03, 0x19
        /*0096*/ 	.short	0x0028


	//----- nvinfo : EIATTR_PARAM_CBANK
	.align		4
        /*0098*/ 	.byte	0x04, 0x0a
        /*009a*/ 	.short	(.L_27 - .L_26)
	.align		4
.L_26:
        /*009c*/ 	.word	index@(.nv.constant0._Z30sliding_window_attention_smallILi32ELi128EEvPKfS1_S1_Pfii)
        /*00a0*/ 	.short	0x0380
        /*00a2*/ 	.short	0x0028


	//----- nvinfo : EIATTR_SW_WAR
	.align		4
.L_27:
        /*00a4*/ 	.byte	0x04, 0x36
        /*00a6*/ 	.short	(.L_29 - .L_28)
.L_28:
        /*00a8*/ 	.word	0x00000008
.L_29:


//--------------------- .nv.callgraph             --------------------------
	.section	.nv.callgraph,"",@"SHT_CUDA_CALLGRAPH"
	.align	4
	.sectionentsize	8
	.align		4
        /*0000*/ 	.word	0x00000000
	.align		4
        /*0004*/ 	.word	0xffffffff
	.align		4
        /*0008*/ 	.word	0x00000000
	.align		4
        /*000c*/ 	.word	0xfffffffe
	.align		4
        /*0010*/ 	.word	0x00000000
	.align		4
        /*0014*/ 	.word	0xfffffffd
	.align		4
        /*0018*/ 	.word	0x00000000
	.align		4
        /*001c*/ 	.word	0xfffffffc


//--------------------- .text._Z30sliding_window_attention_smallILi32ELi128EEvPKfS1_S1_Pfii --------------------------
	.section	.text._Z30sliding_window_attention_smallILi32ELi128EEvPKfS1_S1_Pfii,"ax",@progbits
	.align	128
        .global         _Z30sliding_window_attention_smallILi32ELi128EEvPKfS1_S1_Pfii
        .type           _Z30sliding_window_attention_smallILi32ELi128EEvPKfS1_S1_Pfii,@function
        .size           _Z30sliding_window_attention_smallILi32ELi128EEvPKfS1_S1_Pfii,(.L_x_42 - _Z30sliding_window_attention_smallILi32ELi128EEvPKfS1_S1_Pfii)
        .other          _Z30sliding_window_attention_smallILi32ELi128EEvPKfS1_S1_Pfii,@"STO_CUDA_ENTRY STV_DEFAULT"
_Z30sliding_window_attention_smallILi32ELi128EEvPKfS1_S1_Pfii:
.text._Z30sliding_window_attention_smallILi32ELi128EEvPKfS1_S1_Pfii:
[----:B------:R-:W-:Y:S01]  /*0000*/  LDC R1, c[0x0][0x37c] ;  /* 0x0000df00ff017b82 */ /* 0x000fe20000000800 */
[----:B------:R-:W0:Y:S07]  /*0010*/  S2R R51, SR_CTAID.X ;  /* 0x0000000000337919 */ /* 0x000e2e0000002500 */
[----:B------:R-:W0:Y:S02]  /*0020*/  LDC R6, c[0x0][0x3a0] ;  /* 0x0000e800ff067b82 */ /* 0x000e240000000800 */
[----:B0-----:R-:W-:-:S13]  /*0030*/  ISETP.GE.AND P0, PT, R51, R6, PT ;  /* 0x000000063300720c */ /* 0x001fda0003f06270 */
[----:B------:R-:W-:Y:S05]  /*0040*/  @P0 EXIT ;  /* 0x000000000000094d */ /* 0x000fea0003800000 */
[----:B------:R-:W0:Y:S01]  /*0050*/  S2R R0, SR_TID.X ;  /* 0x0000000000007919 */ /* 0x000e220000002100 */
[----:B------:R-:W1:Y:S01]  /*0060*/  LDCU.64 UR8, c[0x0][0x358] ;  /* 0x00006b00ff0877ac */ /* 0x000e620008000a00 */
[----:B------:R-:W2:Y:S01]  /*0070*/  LDCU UR4, c[0x0][0x3a4] ;  /* 0x00007480ff0477ac */ /* 0x000ea20008000800 */
[----:B0-----:R-:W-:-:S13]  /*0080*/  ISETP.GE.U32.AND P0, PT, R0, 0x20, PT ;  /* 0x000000200000780c */ /* 0x001fda0003f06070 */
[----:B------:R-:W0:Y:S01]  /*0090*/  @!P0 LDC.64 R4, c[0x0][0x380] ;  /* 0x0000e000ff048b82 */ /* 0x000e220000000a00 */
[----:B------:R-:W-:-:S04]  /*00a0*/  @!P0 IMAD R3, R51, 0x20, R0 ;  /* 0x0000002033038824 */ /* 0x000fc800078e0200 */
[----:B0-----:R-:W-:-:S06]  /*00b0*/  @!P0 IMAD.WIDE.U32 R4, R3, 0x4, R4 ;  /* 0x0000000403048825 */ /* 0x001fcc00078e0004 */
[----:B-1----:R-:W3:Y:S01]  /*00c0*/  @!P0 LDG.E.CONSTANT R4, desc[UR8][R4.64] ;  /* 0x0000000804048981 */ /* 0x002ee2000c1e9900 */
[----:B------:R-:W-:Y:S02]  /*00d0*/  @!P0 MOV R2, 0x400 ;  /* 0x0000040000028802 */ /* 0x000fe40000000f00 */
[C---:B--2---:R-:W-:Y:S01]  /*00e0*/  IADD3 R48, PT, PT, R51.reuse, UR4, RZ ;  /* 0x0000000433307c10 */ /* 0x044fe2000fffe0ff */
[----:B------:R-:W0:Y:S01]  /*00f0*/  @!P0 S2R R3, SR_CgaCtaId ;  /* 0x0000000000038919 */ /* 0x000e220000008800 */
[----:B------:R-:W-:Y:S02]  /*0100*/  VIADDMNMX R51, R51, -UR4, RZ, !PT ;  /* 0x8000000433337c46 */ /* 0x000fe4000f8001ff */
[----:B------:R-:W-:Y:S02]  /*0110*/  VIADDMNMX R48, R6, 0xffffffff, R48, PT ;  /* 0xffffffff06307846 */ /* 0x000fe40003800130 */
[----:B0-----:R-:W-:-:S05]  /*0120*/  @!P0 LEA R3, R3, R2, 0x18 ;  /* 0x0000000203038211 */ /* 0x001fca00078ec0ff */
[----:B------:R-:W-:Y:S02]  /*0130*/  @!P0 IMAD R7, R0, 0x4, R3 ;  /* 0x0000000400078824 */ /* 0x000fe400078e0203 */
[----:B------:R-:W-:-:S03]  /*0140*/  IMAD.IADD R3, R48, 0x1, -R51 ;  /* 0x0000000130037824 */ /* 0x000fc600078e0a33 */
[----:B---3--:R0:W-:Y:S02]  /*0150*/  @!P0 STS [R7], R4 ;  /* 0x0000000407008388 */ /* 0x0081e40000000800 */
[----:B------:R-:W-:-:S13]  /*0160*/  ISETP.GE.AND P0, PT, R3, RZ, PT ;  /* 0x000000ff0300720c */ /* 0x000fda0003f06270 */
[----:B0-----:R-:W-:Y:S05]  /*0170*/  @!P0 BRA `(.L_x_0) ;  /* 0x0000000400e88947 */ /* 0x001fea0003800000 */
[C---:B------:R-:W-:Y:S01]  /*0180*/  ISETP.GE.U32.AND P0, PT, R3.reuse, 0x3, PT ;  /* 0x000000030300780c */ /* 0x040fe20003f06070 */
[----:B------:R-:W-:Y:S02]  /*0190*/  VIADD R5, R3, 0x1 ;  /* 0x0000000103057836 */ /* 0x000fe40000000000 */
[----:B------:R-:W-:-:S03]  /*01a0*/  HFMA2 R4, -RZ, RZ, 0, 0 ;  /* 0x00000000ff047431 */ /* 0x000fc600000001ff */
[----:B------:R-:W-:-:S04]  /*01b0*/  LOP3.LUT R2, R5, 0x3, RZ, 0xc0, !PT ;  /* 0x0000000305027812 */ /* 0x000fc800078ec0ff */
[----:B------:R-:W-:-:S03]  /*01c0*/  ISETP.NE.AND P2, PT, R2, RZ, PT ;  /* 0x000000ff0200720c */ /* 0x000fc60003f45270 */
[----:B------:R-:W-:Y:S10]  /*01d0*/  @!P0 BRA `(.L_x_1) ;  /* 0x00000004005c8947 */ /* 0x000ff40003800000 */
[----:B------:R-:W-:Y:S01]  /*01e0*/  LOP3.LUT R4, R5, 0xfffffffc, RZ, 0xc0, !PT ;  /* 0xfffffffc05047812 */ /* 0x000fe200078ec0ff */
[----:B------:R-:W-:Y:S01]  /*01f0*/  IMAD.MOV.U32 R5, RZ, RZ, RZ ;  /* 0x000000ffff057224 */ /* 0x000fe200078e00ff */
[C---:B------:R-:W-:Y:S02]  /*0200*/  ISETP.GT.U32.AND P0, PT, R0.reuse, 0x1f, PT ;  /* 0x0000001f0000780c */ /* 0x040fe40003f04070 */
[----:B------:R-:W-:-:S13]  /*0210*/  ISETP.GT.U32.AND P1, PT, R0, 0x1f, PT ;  /* 0x0000001f0000780c */ /* 0x000fda0003f24070 */
.L_x_2:
[----:B0-----:R-:W0:Y:S01]  /*0220*/  @!P0 LDC.64 R6, c[0x0][0x388] ;  /* 0x0000e200ff068b82 */ /* 0x001e220000000a00 */
[----:B------:R-:W-:-:S05]  /*0230*/  IMAD.IADD R25, R51, 0x1, R5 ;  /* 0x0000000133197824 */ /* 0x000fca00078e0205 */
[----:B------:R-:W-:Y:S02]  /*0240*/  @!P0 LEA R11, R25, R0, 0x5 ;  /* 0x00000000190b8211 */ /* 0x000fe400078e28ff */
[----:B------:R-:W1:Y:S03]  /*0250*/  @!P0 LDC.64 R8, c[0x0][0x390] ;  /* 0x0000e400ff088b82 */ /* 0x000e660000000a00 */
[----:B0-----:R-:W-:-:S05]  /*0260*/  @!P0 IMAD.WIDE.U32 R6, R11, 0x4, R6 ;  /* 0x000000040b068825 */ /* 0x001fca00078e0006 */
[----:B------:R-:W2:Y:S01]  /*0270*/  @!P0 LDG.E.CONSTANT R18, desc[UR8][R6.64] ;  /* 0x0000000806128981 */ /* 0x000ea2000c1e9900 */
[----:B-1----:R-:W-:-:S05]  /*0280*/  @!P0 IMAD.WIDE.U32 R8, R11, 0x4, R8 ;  /* 0x000000040b088825 */ /* 0x002fca00078e0008 */
[----:B------:R-:W3:Y:S01]  /*0290*/  @!P0 LDG.E.CONSTANT R20, desc[UR8][R8.64] ;  /* 0x0000000808148981 */ /* 0x000ee2000c1e9900 */
[----:B------:R-:W0:Y:S01]  /*02a0*/  @!P0 S2R R13, SR_CgaCtaId ;  /* 0x00000000000d8919 */ /* 0x000e220000008800 */
[----:B------:R-:W-:-:S05]  /*02b0*/  @!P0 MOV R12, 0x400 ;  /* 0x00000400000c8802 */ /* 0x000fca0000000f00 */
[C---:B------:R-:W-:Y:S02]  /*02c0*/  @!P0 VIADD R11, R12.reuse, 0x80 ;  /* 0x000000800c0b8836 */ /* 0x040fe40000000000 */
[----:B------:R-:W-:Y:S01]  /*02d0*/  @!P0 VIADD R12, R12, 0x2100 ;  /* 0x000021000c0c8836 */ /* 0x000fe20000000000 */
[----:B------:R-:W-:Y:S02]  /*02e0*/  @!P0 LEA R10, R5, R0, 0x5 ;  /* 0x00000000050a8211 */ /* 0x000fe400078e28ff */
[C---:B0-----:R-:W-:Y:S02]  /*02f0*/  @!P0 LEA R11, R13.reuse, R11, 0x18 ;  /* 0x0000000b0d0b8211 */ /* 0x041fe400078ec0ff */
[----:B------:R-:W-:-:S03]  /*0300*/  @!P0 LEA R13, R13, R12, 0x18 ;  /* 0x0000000c0d0d8211 */ /* 0x000fc600078ec0ff */
[C---:B------:R-:W-:Y:S02]  /*0310*/  @!P0 IMAD R19, R10.reuse, 0x4, R11 ;  /* 0x000000040a138824 */ /* 0x040fe400078e020b */
[----:B------:R-:W-:-:S03]  /*0320*/  @!P0 IMAD R21, R10, 0x4, R13 ;  /* 0x000000040a158824 */ /* 0x000fc600078e020d */
[----:B--2---:R0:W-:Y:S04]  /*0330*/  @!P0 STS [R19], R18 ;  /* 0x0000001213008388 */ /* 0x0041e80000000800 */
[----:B---3--:R1:W-:Y:S01]  /*0340*/  @!P0 STS [R21], R20 ;  /* 0x0000001415008388 */ /* 0x0083e20000000800 */
[----:B------:R-:W-:-:S13]  /*0350*/  PLOP3.LUT P0, PT, P1, PT, PT, 0x80, 0x8 ;  /* 0x000000000008781c */ /* 0x000fda0000f0f070 */
[----:B------:R-:W2:Y:S08]  /*0360*/  @!P0 LDC.64 R6, c[0x0][0x388] ;  /* 0x0000e200ff068b82 */ /* 0x000eb00000000a00 */
[----:B------:R-:W3:Y:S08]  /*0370*/  @!P0 LDC.64 R8, c[0x0][0x390] ;  /* 0x0000e400ff088b82 */ /* 0x000ef00000000a00 */
[----:B------:R-:W4:Y:S08]  /*0380*/  @!P0 LDC.64 R10, c[0x0][0x388] ;  /* 0x0000e200ff0a8b82 */ /* 0x000f300000000a00 */
[----:B------:R-:W5:Y:S08]  /*0390*/  @!P0 LDC.64 R12, c[0x0][0x390] ;  /* 0x0000e400ff0c8b82 */ /* 0x000f700000000a00 */
[----:B------:R-:W5:Y:S08]  /*03a0*/  @!P0 LDC.64 R14, c[0x0][0x388] ;  /* 0x0000e200ff0e8b82 */ /* 0x000f700000000a00 */
[----:B------:R-:W5:Y:S01]  /*03b0*/  @!P0 LDC.64 R16, c[0x0][0x390] ;  /* 0x0000e400ff108b82 */ /* 0x000f620000000a00 */
[CC--:B------:R-:W-:Y:S01]  /*03c0*/  @!P0 LEA R23, R25.reuse, R0.reuse, 0x5 ;  /* 0x0000000019178211 */ /* 0x0c0fe200078e28ff */
[C---:B0-----:R-:W-:Y:S01]  /*03d0*/  @!P0 IMAD R19, R25.reuse, 0x20, R0 ;  /* 0x0000002019138824 */ /* 0x041fe200078e0200 */
[----:B-1----:R-:W-:-:S03]  /*03e0*/  @!P0 LEA R21, R25, R0, 0x5 ;  /* 0x0000000019158211 */ /* 0x002fc600078e28ff */
[----:B------:R-:W-:Y:S02]  /*03f0*/  @!P0 VIADD R23, R23, 0x20 ;  /* 0x0000002017178836 */ /* 0x000fe40000000000 */
[----:B------:R-:W-:Y:S02]  /*0400*/  @!P0 VIADD R19, R19, 0x40 ;  /* 0x0000004013138836 */ /* 0x000fe40000000000 */
[----:B--2---:R-:W-:-:S04]  /*0410*/  @!P0 IMAD.WIDE.U32 R6, R23, 0x4, R6 ;  /* 0x0000000417068825 */ /* 0x004fc800078e0006 */
[----:B------:R-:W-:Y:S02]  /*0420*/  @!P0 VIADD R21, R21, 0x60 ;  /* 0x0000006015158836 */ /* 0x000fe40000000000 */
[----:B---3--:R-:W-:Y:S01]  /*0430*/  @!P0 IMAD.WIDE.U32 R8, R23, 0x4, R8 ;  /* 0x0000000417088825 */ /* 0x008fe200078e0008 */
[----:B------:R0:W2:Y:S03]  /*0440*/  @!P0 LDG.E.CONSTANT R6, desc[UR8][R6.64] ;  /* 0x0000000806068981 */ /* 0x0000a6000c1e9900 */
[C---:B----4-:R-:W-:Y:S02]  /*0450*/  @!P0 IMAD.WIDE.U32 R10, R19.reuse, 0x4, R10 ;  /* 0x00000004130a8825 */ /* 0x050fe400078e000a */
[----:B------:R1:W3:Y:S02]  /*0460*/  @!P0 LDG.E.CONSTANT R8, desc[UR8][R8.64] ;  /* 0x0000000808088981 */ /* 0x0002e4000c1e9900 */
[----:B-----5:R-:W-:-:S02]  /*0470*/  @!P0 IMAD.WIDE.U32 R12, R19, 0x4, R12 ;  /* 0x00000004130c8825 */ /* 0x020fc400078e000c */
[----:B------:R4:W5:Y:S02]  /*0480*/  @!P0 LDG.E.CONSTANT R10, desc[UR8][R10.64] ;  /* 0x000000080a0a8981 */ /* 0x000964000c1e9900 */
[C---:B------:R-:W-:Y:S02]  /*0490*/  @!P0 IMAD.WIDE.U32 R14, R21.reuse, 0x4, R14 ;  /* 0x00000004150e8825 */ /* 0x040fe400078e000e */
[----:B------:R-:W5:Y:S02]  /*04a0*/  @!P0 LDG.E.CONSTANT R12, desc[UR8][R12.64] ;  /* 0x000000080c0c8981 */ /* 0x000f64000c1e9900 */
[----:B------:R-:W-:Y:S02]  /*04b0*/  @!P0 IMAD.WIDE.U32 R16, R21, 0x4, R16 ;  /* 0x0000000415108825 */ /* 0x000fe400078e0010 */
[----:B------:R4:W5:Y:S04]  /*04c0*/  @!P0 LDG.E.CONSTANT R14, desc[UR8][R14.64] ;  /* 0x000000080e0e8981 */ /* 0x000968000c1e9900 */
[----:B------:R4:W5:Y:S01]  /*04d0*/  @!P0 LDG.E.CONSTANT R16, desc[UR8][R16.64] ;  /* 0x0000000810108981 */ /* 0x000962000c1e9900 */
[----:B------:R-:W4:Y:S01]  /*04e0*/  @!P0 S2R R22, SR_CgaCtaId ;  /* 0x0000000000168919 */ /* 0x000f220000008800 */
[----:B------:R-:W4:Y:S01]  /*04f0*/  @!P0 S2R R19, SR_CgaCtaId ;  /* 0x0000000000138919 */ /* 0x000f220000008800 */
[----:B------:R-:W4:Y:S01]  /*0500*/  @!P0 S2R R26, SR_CgaCtaId ;  /* 0x00000000001a8919 */ /* 0x000f220000008800 */
[----:B0-----:R-:W-:-:S02]  /*0510*/  @!P0 MOV R7, 0x400 ;  /* 0x0000040000078802 */ /* 0x001fc40000000f00 */
[----:B------:R-:W-:Y:S02]  /*0520*/  @!P0 MOV R21, 0x400 ;  /* 0x0000040000158802 */ /* 0x000fe40000000f00 */
[C---:B------:R-:W-:Y:S01]  /*0530*/  @!P0 IADD3 R18, PT, PT, R7.reuse, 0x80, RZ ;  /* 0x0000008007128810 */ /* 0x040fe20007ffe0ff */
[----:B------:R-:W-:Y:S02]  /*0540*/  @!P0 VIADD R20, R7, 0x2100 ;  /* 0x0000210007148836 */ /* 0x000fe40000000000 */
[----:B------:R-:W-:Y:S01]  /*0550*/  @!P0 VIADD R7, R21, 0x80 ;  /* 0x0000008015078836 */ /* 0x000fe20000000000 */
[----:B-1----:R-:W-:Y:S01]  /*0560*/  @!P0 MOV R9, 0x400 ;  /* 0x0000040000098802 */ /* 0x002fe20000000f00 */
[--C-:B----4-:R-:W-:Y:S01]  /*0570*/  @!P0 IMAD R11, R5, 0x20, R0.reuse ;  /* 0x00000020050b8824 */ /* 0x110fe200078e0200 */
[----:B------:R-:W-:Y:S01]  /*0580*/  @!P0 IADD3 R21, PT, PT, R21, 0x2100, RZ ;  /* 0x0000210015158810 */ /* 0x000fe20007ffe0ff */
[----:B------:R-:W-:Y:S01]  /*0590*/  @!P0 IMAD R15, R5, 0x20, R0 ;  /* 0x00000020050f8824 */ /* 0x000fe200078e0200 */
[C---:B------:R-:W-:Y:S01]  /*05a0*/  @!P0 IADD3 R13, PT, PT, R9.reuse, 0x80, RZ ;  /* 0x00000080090d8810 */ /* 0x040fe20007ffe0ff */
[----:B------:R-:W-:Y:S01]  /*05b0*/  @!P0 VIADD R9, R9, 0x2100 ;  /* 0x0000210009098836 */ /* 0x000fe20000000000 */
[----:B------:R-:W-:-:S02]  /*05c0*/  @!P0 LEA R11, R11, 0x100, 0x2 ;  /* 0x000001000b0b8811 */ /* 0x000fc400078e10ff */
[----:B------:R-:W-:Y:S01]  /*05d0*/  @!P0 LEA R24, R22, R7, 0x18 ;  /* 0x0000000716188211 */ /* 0x000fe200078ec0ff */
[----:B------:R-:W-:Y:S01]  /*05e0*/  @!P0 IMAD R7, R5, 0x20, R0 ;  /* 0x0000002005078824 */ /* 0x000fe200078e0200 */
[C---:B------:R-:W-:Y:S02]  /*05f0*/  @!P0 LEA R18, R19.reuse, R18, 0x18 ;  /* 0x0000001213128211 */ /* 0x040fe400078ec0ff */
[----:B------:R-:W-:Y:S02]  /*0600*/  @!P0 LEA R20, R19, R20, 0x18 ;  /* 0x0000001413148211 */ /* 0x000fe400078ec0ff */
[----:B------:R-:W-:Y:S02]  /*0610*/  @!P0 LEA R7, R7, 0x80, 0x2 ;  /* 0x0000008007078811 */ /* 0x000fe400078e10ff */
[----:B------:R-:W-:Y:S02]  /*0620*/  @!P0 LEA R28, R26, R13, 0x18 ;  /* 0x0000000d1a1c8211 */ /* 0x000fe400078ec0ff */
[----:B------:R-:W-:-:S02]  /*0630*/  @!P0 LEA R22, R22, R21, 0x18 ;  /* 0x0000001516168211 */ /* 0x000fc400078ec0ff */
[----:B------:R-:W-:Y:S02]  /*0640*/  @!P0 LEA R26, R26, R9, 0x18 ;  /* 0x000000091a1a8211 */ /* 0x000fe400078ec0ff */
[----:B------:R-:W-:Y:S02]  /*0650*/  @!P0 LEA R15, R15, 0x180, 0x2 ;  /* 0x000001800f0f8811 */ /* 0x000fe400078e10ff */
[----:B------:R-:W-:Y:S01]  /*0660*/  @!P0 IADD3 R9, PT, PT, R18, R7, RZ ;  /* 0x0000000712098210 */ /* 0x000fe20007ffe0ff */
[----:B------:R-:W-:Y:S02]  /*0670*/  @!P0 IMAD.IADD R7, R20, 0x1, R7 ;  /* 0x0000000114078824 */ /* 0x000fe400078e0207 */
[----:B------:R-:W-:Y:S01]  /*0680*/  @!P0 IMAD.IADD R13, R24, 0x1, R11 ;  /* 0x00000001180d8824 */ /* 0x000fe200078e020b */
[----:B------:R-:W-:Y:S01]  /*0690*/  @!P0 IADD3 R11, PT, PT, R22, R11, RZ ;  /* 0x0000000b160b8210 */ /* 0x000fe20007ffe0ff */
[--C-:B------:R-:W-:Y:S02]  /*06a0*/  @!P0 IMAD.IADD R17, R28, 0x1, R15.reuse ;  /* 0x000000011c118824 */ /* 0x100fe400078e020f */
[----:B------:R-:W-:Y:S01]  /*06b0*/  @!P0 IMAD.IADD R15, R26, 0x1, R15 ;  /* 0x000000011a0f8824 */ /* 0x000fe200078e020f */
[----:B------:R-:W-:-:S04]  /*06c0*/  IADD3 R5, PT, PT, R5, 0x4, RZ ;  /* 0x0000000405057810 */ /* 0x000fc80007ffe0ff */
[----:B------:R-:W-:Y:S01]  /*06d0*/  ISETP.NE.AND P3, PT, R5, R4, PT ;  /* 0x000000040500720c */ /* 0x000fe20003f65270 */
[----:B--2---:R0:W-:Y:S04]  /*06e0*/  @!P0 STS [R9], R6 ;  /* 0x0000000609008388 */ /* 0x0041e80000000800 */
[----:B---3--:R0:W-:Y:S04]  /*06f0*/  @!P0 STS [R7], R8 ;  /* 0x0000000807008388 */ /* 0x0081e80000000800 */
[----:B-----5:R0:W-:Y:S04]  /*0700*/  @!P0 STS [R13], R10 ;  /* 0x0000000a0d008388 */ /* 0x0201e80000000800 */
[----:B------:R0:W-:Y:S04]  /*0710*/  @!P0 STS [R11], R12 ;  /* 0x0000000c0b008388 */ /* 0x0001e80000000800 */
[----:B------:R0:W-:Y:S04]  /*0720*/  @!P0 STS [R17], R14 ;  /* 0x0000000e11008388 */ /* 0x0001e80000000800 */
[----:B------:R0:W-:Y:S01]  /*0730*/  @!P0 STS [R15], R16 ;  /* 0x000000100f008388 */ /* 0x0001e20000000800 */
[----:B------:R-:W-:Y:S05]  /*0740*/  @P3 BRA `(.L_x_2) ;  /* 0xfffffff800b43947 */ /* 0x000fea000383ffff */
.L_x_1:
[----:B------:R-:W-:Y:S05]  /*0750*/  @!P2 BRA `(.L_x_0) ;  /* 0x000000000070a947 */ /* 0x000fea0003800000 */
[----:B------:R-:W1:Y:S01]  /*0760*/  S2UR UR6, SR_CgaCtaId ;  /* 0x00000000000679c3 */ /* 0x000e620000008800 */
[----:B------:R-:W-:Y:S01]  /*0770*/  UMOV UR4, 0x400 ;  /* 0x0000040000047882 */ /* 0x000fe20000000000 */
[----:B0-----:R-:W-:Y:S01]  /*0780*/  IMAD R6, R4, 0x20, R0 ;  /* 0x0000002004067824 */ /* 0x001fe200078e0200 */
[----:B------:R-:W-:Y:S01]  /*0790*/  UIADD3 UR5, UPT, UPT, UR4, 0x2100, URZ ;  /* 0x0000210004057890 */ /* 0x000fe2000fffe0ff */
[----:B------:R-:W-:Y:S01]  /*07a0*/  IMAD.IADD R5, R51, 0x1, R4 ;  /* 0x0000000133057824 */ /* 0x000fe200078e0204 */
[----:B------:R-:W-:Y:S01]  /*07b0*/  UIADD3 UR4, UPT, UPT, UR4, 0x80, URZ ;  /* 0x0000008004047890 */ /* 0x000fe2000fffe0ff */
[----:B------:R-:W-:Y:S01]  /*07c0*/  IMAD.MOV R10, RZ, RZ, -R2 ;  /* 0x000000ffff0a7224 */ /* 0x000fe200078e0a02 */
[----:B------:R-:W-:Y:S01]  /*07d0*/  SHF.L.U32 R4, R6, 0x2, RZ ;  /* 0x0000000206047819 */ /* 0x000fe200000006ff */
[----:B------:R-:W-:Y:S01]  /*07e0*/  IMAD R9, R5, 0x20, R0 ;  /* 0x0000002005097824 */ /* 0x000fe200078e0200 */
[----:B-1----:R-:W-:Y:S02]  /*07f0*/  ULEA UR5, UR6, UR5, 0x18 ;  /* 0x0000000506057291 */ /* 0x002fe4000f8ec0ff */
[----:B------:R-:W-:-:S04]  /*0800*/  ULEA UR4, UR6, UR4, 0x18 ;  /* 0x0000000406047291 */ /* 0x000fc8000f8ec0ff */
[C---:B------:R-:W-:Y:S02]  /*0810*/  IADD3 R2, PT, PT, R4.reuse, UR5, RZ ;  /* 0x0000000504027c10 */ /* 0x040fe4000fffe0ff */
[----:B------:R-:W-:-:S07]  /*0820*/  VIADD R8, R4, UR4 ;  /* 0x0000000404087c36 */ /* 0x000fce0008000000 */
.L_x_3:
[----:B------:R-:W-:-:S13]  /*0830*/  ISETP.GT.U32.AND P0, PT, R0, 0x1f, PT ;  /* 0x0000001f0000780c */ /* 0x000fda0003f04070 */
[----:B------:R-:W0:Y:S08]  /*0840*/  @!P0 LDC.64 R4, c[0x0][0x388] ;  /* 0x0000e200ff048b82 */ /* 0x000e300000000a00 */
[----:B------:R-:W1:Y:S01]  /*0850*/  @!P0 LDC.64 R6, c[0x0][0x390] ;  /* 0x0000e400ff068b82 */ /* 0x000e620000000a00 */
[----:B0-----:R-:W-:-:S06]  /*0860*/  @!P0 IMAD.WIDE.U32 R4, R9, 0x4, R4 ;  /* 0x0000000409048825 */ /* 0x001fcc00078e0004 */
[----:B------:R-:W2:Y:S01]  /*0870*/  @!P0 LDG.E.CONSTANT R5, desc[UR8][R4.64] ;  /* 0x0000000804058981 */ /* 0x000ea2000c1e9900 */
[----:B-1----:R-:W-:-:S06]  /*0880*/  @!P0 IMAD.WIDE.U32 R6, R9, 0x4, R6 ;  /* 0x0000000409068825 */ /* 0x002fcc00078e0006 */
[----:B------:R-:W3:Y:S01]  /*0890*/  @!P0 LDG.E.CONSTANT R7, desc[UR8][R6.64] ;  /* 0x0000000806078981 */ /* 0x000ee2000c1e9900 */
[----:B------:R-:W-:Y:S01]  /*08a0*/  VIADD R10, R10, 0x1 ;  /* 0x000000010a0a7836 */ /* 0x000fe20000000000 */
[----:B------:R-:W-:Y:S02]  /*08b0*/  IADD3 R9, PT, PT, R9, 0x20, RZ ;  /* 0x0000002009097810 */ /* 0x000fe40007ffe0ff */
[----:B--2---:R0:W-:Y:S04]  /*08c0*/  @!P0 STS [R8], R5 ;  /* 0x0000000508008388 */ /* 0x0041e80000000800 */
[----:B---3--:R1:W-:Y:S01]  /*08d0*/  @!P0 STS [R2], R7 ;  /* 0x0000000702008388 */ /* 0x0083e20000000800 */
[----:B------:R-:W-:Y:S01]  /*08e0*/  ISETP.NE.AND P0, PT, R10, RZ, PT ;  /* 0x000000ff0a00720c */ /* 0x000fe20003f05270 */
[----:B0-----:R-:W-:-:S02]  /*08f0*/  VIADD R8, R8, 0x80 ;  /* 0x0000008008087836 */ /* 0x001fc40000000000 */
[----:B-1----:R-:W-:-:S10]  /*0900*/  VIADD R2, R2, 0x80 ;  /* 0x0000008002027836 */ /* 0x002fd40000000000 */
[----:B------:R-:W-:Y:S05]  /*0910*/  @P0 BRA `(.L_x_3) ;  /* 0xfffffffc00c40947 */ /* 0x000fea000383ffff */
.L_x_0:
[----:B------:R-:W-:Y:S01]  /*0920*/  BAR.SYNC.DEFER_BLOCKING 0x0 ;  /* 0x0000000000007b1d */ /* 0x000fe20000010000 */
[----:B------:R-:W-:-:S05]  /*0930*/  ISETP.GT.AND P0, PT, R0, R3, PT ;  /* 0x000000030000720c */ /* 0x000fca0003f04270 */
[----:B------:R-:W-:Y:S08]  /*0940*/  BSSY.RECONVERGENT B0, `(.L_x_4) ;  /* 0x0000045000007945 */ /* 0x000ff00003800200 */
[----:B------:R-:W-:Y:S05]  /*0950*/  @P0 BRA `(.L_x_5) ;  /* 0x00000004000c0947 */ /* 0x000fea0003800000 */
[----:B------:R-:W1:Y:S01]  /*0960*/  S2UR UR5, SR_CgaCtaId ;  /* 0x00000000000579c3 */ /* 0x000e620000008800 */
[----:B------:R-:W2:Y:S01]  /*0970*/  S2R R49, SR_TID.X ;  /* 0x0000000000317919 */ /* 0x000ea20000002100 */
[----:B------:R-:W-:Y:S01]  /*0980*/  UMOV UR4, 0x400 ;  /* 0x0000040000047882 */ /* 0x000fe20000000000 */
[----:B------:R-:W-:Y:S01]  /*0990*/  IADD3 R0, PT, PT, -R51, R48, RZ ;  /* 0x0000003033007210 */ /* 0x000fe20007ffe1ff */
[----:B-1----:R-:W-:-:S09]  /*09a0*/  ULEA UR6, UR5, UR4, 0x18 ;  /* 0x0000000405067291 */ /* 0x002fd2000f8ec0ff */
[----:B0-----:R-:W0:Y:S04]  /*09b0*/  LDS.128 R4, [UR6] ;  /* 0x00000006ff047984 */ /* 0x001e280008000c00 */
[----:B------:R-:W1:Y:S04]  /*09c0*/  LDS.128 R12, [UR6+0x10] ;  /* 0x00001006ff0c7984 */ /* 0x000e680008000c00 */
[----:B------:R-:W3:Y:S04]  /*09d0*/  LDS.128 R16, [UR6+0x20] ;  /* 0x00002006ff107984 */ /* 0x000ee80008000c00 */
[----:B------:R-:W4:Y:S04]  /*09e0*/  LDS.128 R20, [UR6+0x30] ;  /* 0x00003006ff147984 */ /* 0x000f280008000c00 */
[----:B------:R-:W0:Y:S04]  /*09f0*/  LDS.128 R24, [UR6+0x40] ;  /* 0x00004006ff187984 */ /* 0x000e280008000c00 */
[----:B------:R-:W0:Y:S04]  /*0a00*/  LDS.128 R28, [UR6+0x50] ;  /* 0x00005006ff1c7984 */ /* 0x000e280008000c00 */
[----:B------:R-:W0:Y:S04]  /*0a10*/  LDS.128 R32, [UR6+0x60] ;  /* 0x00006006ff207984 */ /* 0x000e280008000c00 */
[----:B------:R-:W0:Y:S01]  /*0a20*/  LDS.128 R36, [UR6+0x70] ;  /* 0x00007006ff247984 */ /* 0x000e220008000c00 */
[----:B------:R-:W-:-:S02]  /*0a30*/  UIADD3 UR6, UPT, UPT, UR4, 0x80, URZ ;  /* 0x0000008004067890 */ /* 0x000fc4000fffe0ff */
[----:B------:R-:W-:Y:S02]  /*0a40*/  UIADD3 UR4, UPT, UPT, UR4, 0x4180, URZ ;  /* 0x0000418004047890 */ /* 0x000fe4000fffe0ff */
[----:B------:R-:W-:Y:S02]  /*0a50*/  ULEA UR6, UR5, UR6, 0x18 ;  /* 0x0000000605067291 */ /* 0x000fe4000f8ec0ff */
[----:B------:R-:W-:-:S04]  /*0a60*/  ULEA UR4, UR5, UR4, 0x18 ;  /* 0x0000000405047291 */ /* 0x000fc8000f8ec0ff */
[C---:B--2---:R-:W-:Y:S02]  /*0a70*/  LEA R2, R49.reuse, UR6, 0x7 ;  /* 0x0000000631027c11 */ /* 0x044fe4000f8e38ff */
[----:B------:R-:W-:-:S03]  /*0a80*/  LEA R3, R49, UR4, 0x2 ;  /* 0x0000000431037c11 */ /* 0x000fc6000f8e10ff */
[----:B-1----:R-:W-:-:S07]  /*0a90*/  VIADD R2, R2, 0x40 ;  /* 0x0000004002027836 */ /* 0x002fce0000000000 */
.L_x_6:
[----:B------:R-:W0:Y:S01]  /*0aa0*/  LDS.128 R8, [R2+-0x40] ;  /* 0xffffc00002087984 */ /* 0x000e220000000c00 */
[----:B------:R-:W-:-:S03]  /*0ab0*/  VIADD R49, R49, 0x80 ;  /* 0x0000008031317836 */ /* 0x000fc60000000000 */
[----:B------:R-:W1:Y:S02]  /*0ac0*/  LDS.128 R40, [R2+-0x30] ;  /* 0xffffd00002287984 */ /* 0x000e640000000c00 */
[----:B------:R-:W-:Y:S02]  /*0ad0*/  ISETP.GT.AND P1, PT, R49, R0, PT ;  /* 0x000000003100720c */ /* 0x000fe40003f24270 */
[----:B------:R-:W3:Y:S01]  /*0ae0*/  LDS.128 R44, [R2+-0x20] ;  /* 0xffffe000022c7984 */ /* 0x000ee20000000c00 */
[----:B0-----:R-:W-:-:S04]  /*0af0*/  FFMA R8, R4, R8, RZ ;  /* 0x0000000804087223 */ /* 0x001fc800000000ff */
[----:B------:R-:W-:-:S04]  /*0b00*/  FFMA R9, R5, R9, R8 ;  /* 0x0000000905097223 */ /* 0x000fc80000000008 */
[----:B------:R-:W-:-:S04]  /*0b10*/  FFMA R10, R6, R10, R9 ;  /* 0x0000000a060a7223 */ /* 0x000fc80000000009 */
[----:B------:R-:W-:-:S04]  /*0b20*/  FFMA R11, R7, R11, R10 ;  /* 0x0000000b070b7223 */ /* 0x000fc8000000000a */
[----:B-1----:R-:W-:Y:S02]  /*0b30*/  FFMA R40, R12, R40, R11 ;  /* 0x000000280c287223 */ /* 0x002fe4000000000b */
[----:B------:R-:W4:Y:S02]  /*0b40*/  LDS.128 R8, [R2+-0x10] ;  /* 0xfffff00002087984 */ /* 0x000f240000000c00 */
[----:B------:R-:W-:-:S04]  /*0b50*/  FFMA R41, R13, R41, R40 ;  /* 0x000000290d297223 */ /* 0x000fc80000000028 */
[----:B------:R-:W-:-:S04]  /*0b60*/  FFMA R42, R14, R42, R41 ;  /* 0x0000002a0e2a7223 */ /* 0x000fc80000000029 */
[----:B------:R-:W-:-:S04]  /*0b70*/  FFMA R43, R15, R43, R42 ;  /* 0x0000002b0f2b7223 */ /* 0x000fc8000000002a */
[----:B---3--:R-:W-:Y:S02]  /*0b80*/  FFMA R44, R16, R44, R43 ;  /* 0x0000002c102c7223 */ /* 0x008fe4000000002b */
[----:B------:R-:W0:Y:S02]  /*0b90*/  LDS.128 R40, [R2] ;  /* 0x0000000002287984 */ /* 0x000e240000000c00 */
[----:B------:R-:W-:-:S04]  /*0ba0*/  FFMA R45, R17, R45, R44 ;  /* 0x0000002d112d7223 */ /* 0x000fc8000000002c */
[----:B------:R-:W-:-:S04]  /*0bb0*/  FFMA R46, R18, R46, R45 ;  /* 0x0000002e122e7223 */ /* 0x000fc8000000002d */
[----:B------:R-:W-:-:S04]  /*0bc0*/  FFMA R47, R19, R47, R46 ;  /* 0x0000002f132f7223 */ /* 0x000fc8000000002e */
[----:B----4-:R-:W-:Y:S02]  /*0bd0*/  FFMA R8, R20, R8, R47 ;  /* 0x0000000814087223 */ /* 0x010fe4000000002f */
[----:B------:R-:W1:Y:S02]  /*0be0*/  LDS.128 R44, [R2+0x10] ;  /* 0x00001000022c7984 */ /* 0x000e640000000c00 */
[----:B------:R-:W-:-:S04]  /*0bf0*/  FFMA R9, R21, R9, R8 ;  /* 0x0000000915097223 */ /* 0x000fc80000000008 */
[----:B------:R-:W-:-:S04]  /*0c00*/  FFMA R10, R22, R10, R9 ;  /* 0x0000000a160a7223 */ /* 0x000fc80000000009 */
[----:B------:R-:W-:-:S04]  /*0c10*/  FFMA R11, R23, R11, R10 ;  /* 0x0000000b170b7223 */ /* 0x000fc8000000000a */
[----:B0-----:R-:W-:Y:S02]  /*0c20*/  FFMA R40, R24, R40, R11 ;  /* 0x0000002818287223 */ /* 0x001fe4000000000b */
[----:B------:R-:W0:Y:S02]  /*0c30*/  LDS.128 R8, [R2+0x20] ;  /* 0x0000200002087984 */ /* 0x000e240000000c00 */
[----:B------:R-:W-:-:S04]  /*0c40*/  FFMA R41, R25, R41, R40 ;  /* 0x0000002919297223 */ /* 0x000fc80000000028 */
[----:B------:R-:W-:-:S04]  /*0c50*/  FFMA R42, R26, R42, R41 ;  /* 0x0000002a1a2a7223 */ /* 0x000fc80000000029 */
[----:B------:R-:W-:-:S04]  /*0c60*/  FFMA R43, R27, R43, R42 ;  /* 0x0000002b1b2b7223 */ /* 0x000fc8000000002a */
[----:B-1----:R-:W-:Y:S02]  /*0c70*/  FFMA R44, R28, R44, R43 ;  /* 0x0000002c1c2c7223 */ /* 0x002fe4000000002b */
[----:B------:R1:W2:Y:S02]  /*0c80*/  LDS.128 R40, [R2+0x30] ;  /* 0x0000300002287984 */ /* 0x0002a40000000c00 */
[----:B------:R-:W-:-:S04]  /*0c90*/  FFMA R45, R29, R45, R44 ;  /* 0x0000002d1d2d7223 */ /* 0x000fc8000000002c */
[----:B------:R-:W-:Y:S01]  /*0ca0*/  FFMA R46, R30, R46, R45 ;  /* 0x0000002e1e2e7223 */ /* 0x000fe2000000002d */
[----:B-1----:R-:W-:-:S03]  /*0cb0*/  IADD3 R2, PT, PT, R2, 0x4000, RZ ;  /* 0x0000400002027810 */ /* 0x002fc60007ffe0ff */
[----:B------:R-:W-:-:S04]  /*0cc0*/  FFMA R47, R31, R47, R46 ;  /* 0x0000002f1f2f7223 */ /* 0x000fc8000000002e */
[----:B0-----:R-:W-:-:S04]  /*0cd0*/  FFMA R8, R32, R8, R47 ;  /* 0x0000000820087223 */ /* 0x001fc8000000002f */
[----:B------:R-:W-:-:S04]  /*0ce0*/  FFMA R9, R33, R9, R8 ;  /* 0x0000000921097223 */ /* 0x000fc80000000008 */
[----:B------:R-:W-:-:S04]  /*0cf0*/  FFMA R10, R34, R10, R9 ;  /* 0x0000000a220a7223 */ /* 0x000fc80000000009 */
[----:B------:R-:W-:-:S04]  /*0d00*/  FFMA R11, R35, R11, R10 ;  /* 0x0000000b230b7223 */ /* 0x000fc8000000000a */
[----:B--2---:R-:W-:-:S04]  /*0d10*/  FFMA R40, R36, R40, R11 ;  /* 0x0000002824287223 */ /* 0x004fc8000000000b */
[----:B------:R-:W-:-:S04]  /*0d20*/  FFMA R41, R37, R41, R40 ;  /* 0x0000002925297223 */ /* 0x000fc80000000028 */
[----:B------:R-:W-:-:S04]  /*0d30*/  FFMA R42, R38, R42, R41 ;  /* 0x0000002a262a7223 */ /* 0x000fc80000000029 */
[----:B------:R-:W-:-:S04]  /*0d40*/  FFMA R42, R39, R43, R42 ;  /* 0x0000002b272a7223 */ /* 0x000fc8000000002a */
[----:B------:R-:W-:-:S05]  /*0d50*/  FMUL R42, R42, 0.17677669227123260498 ;  /* 0x3e3504f32a2a7820 */ /* 0x000fca0000400000 */
[----:B------:R0:W-:Y:S02]  /*0d60*/  STS [R3], R42 ;  /* 0x0000002a03007388 */ /* 0x0001e40000000800 */
[----:B0-----:R-:W-:Y:S01]  /*0d70*/  VIADD R3, R3, 0x200 ;  /* 0x0000020003037836 */ /* 0x001fe20000000000 */
[----:B------:R-:W-:Y:S06]  /*0d80*/  @!P1 BRA `(.L_x_6) ;  /* 0xfffffffc00449947 */ /* 0x000fec000383ffff */
.L_x_5:
[----:B------:R-:W-:Y:S05]  /*0d90*/  BSYNC.RECONVERGENT B0 ;  /* 0x0000000000007941 */ /* 0x000fea0003800200 */
.L_x_4:
[----:B------:R-:W1:Y:S01]  /*0da0*/  S2R R2, SR_TID.X ;  /* 0x0000000000027919 */ /* 0x000e620000002100 */
[----:B------:R-:W-:Y:S01]  /*0db0*/  BSSY.RECONVERGENT B0, `(.L_x_7) ;  /* 0x000006f000007945 */ /* 0x000fe20003800200 */
[----:B------:R-:W-:Y:S02]  /*0dc0*/  HFMA2 R5, -RZ, RZ, -598.5, 40320 ;  /* 0xe0ad78ecff057431 */ /* 0x000fe400000001ff */
[----:B------:R-:W-:Y:S01]  /*0dd0*/  IMAD.IADD R0, R48, 0x1, -R51 ;  /* 0x0000000130007824 */ /* 0x000fe200078e0a33 */
[----:B------:R-:W-:Y:S06]  /*0de0*/  BAR.SYNC.DEFER_BLOCKING 0x0 ;  /* 0x0000000000007b1d */ /* 0x000fec0000010000 */
[----:B------:R-:W-:Y:S05]  /*0df0*/  @P0 BRA `(.L_x_8) ;  /* 0x0000000400a80947 */ /* 0x000fea0003800000 */
[----:B-1----:R-:W-:Y:S01]  /*0e00*/  IADD3 R3, PT, PT, R48, -R2, -R51 ;  /* 0x8000000230037210 */ /* 0x002fe20007ffe833 */
[----:B------:R-:W-:Y:S01]  /*0e10*/  BSSY.RECONVERGENT B1, `(.L_x_9) ;  /* 0x000002f000017945 */ /* 0x000fe20003800200 */
[----:B------:R-:W-:Y:S02]  /*0e20*/  IMAD.MOV.U32 R5, RZ, RZ, -0x1f528714 ;  /* 0xe0ad78ecff057424 */ /* 0x000fe400078e00ff */
[C---:B------:R-:W-:Y:S02]  /*0e30*/  ISETP.GE.U32.AND P1, PT, R3.reuse, 0x780, PT ;  /* 0x000007800300780c */ /* 0x040fe40003f26070 */
[----:B------:R-:W-:Y:S01]  /*0e40*/  LEA.HI R4, R3, 0x1, RZ, 0x19 ;  /* 0x0000000103047811 */ /* 0x000fe200078fc8ff */
[----:B------:R-:W-:-:S03]  /*0e50*/  IMAD.MOV.U32 R3, RZ, RZ, R2 ;  /* 0x000000ffff037224 */ /* 0x000fc600078e0002 */
[----:B------:R-:W-:-:S04]  /*0e60*/  LOP3.LUT R24, R4, 0xf, RZ, 0xc0, !PT ;  /* 0x0000000f04187812 */ /* 0x000fc800078ec0ff */
[----:B------:R-:W-:-:S03]  /*0e70*/  ISETP.NE.AND P2, PT, R24, RZ, PT ;  /* 0x000000ff1800720c */ /* 0x000fc60003f45270 */
[----:B------:R-:W-:Y:S10]  /*0e80*/  @!P1 BRA `(.L_x_10) ;  /* 0x00000000009c9947 */ /* 0x000ff40003800000 */
[----:B------:R-:W1:Y:S01]  /*0e90*/  S2UR UR5, SR_CgaCtaId ;  /* 0x00000000000579c3 */ /* 0x000e620000008800 */
[----:B------:R-:W-:Y:S01]  /*0ea0*/  UMOV UR4, 0x400 ;  /* 0x0000040000047882 */ /* 0x000fe20000000000 */
[----:B0-----:R-:W-:Y:S01]  /*0eb0*/  LOP3.LUT R6, R4, 0x3fffff0, RZ, 0xc0, !PT ;  /* 0x03fffff004067812 */ /* 0x001fe200078ec0ff */
[----:B------:R-:W-:Y:S01]  /*0ec0*/  UIADD3 UR4, UPT, UPT, UR4, 0x4180, URZ ;  /* 0x0000418004047890 */ /* 0x000fe2000fffe0ff */
[----:B------:R-:W-:Y:S01]  /*0ed0*/  MOV R5, 0xe0ad78ec ;  /* 0xe0ad78ec00057802 */ /* 0x000fe20000000f00 */
[----:B------:R-:W-:Y:S02]  /*0ee0*/  IMAD.MOV.U32 R3, RZ, RZ, R2 ;  /* 0x000000ffff037224 */ /* 0x000fe400078e0002 */
[----:B------:R-:W-:Y:S01]  /*0ef0*/  IMAD.MOV R6, RZ, RZ, -R6 ;  /* 0x000000ffff067224 */ /* 0x000fe200078e0a06 */
[----:B-1----:R-:W-:-:S06]  /*0f00*/  ULEA UR4, UR5, UR4, 0x18 ;  /* 0x0000000405047291 */ /* 0x002fcc000f8ec0ff */
[----:B------:R-:W-:-:S04]  /*0f10*/  LEA R7, R2, UR4, 0x2 ;  /* 0x0000000402077c11 */ /* 0x000fc8000f8e10ff */
[----:B------:R-:W-:-:S07]  /*0f20*/  IADD3 R7, PT, PT, R7, 0x1000, RZ ;  /* 0x0000100007077810 */ /* 0x000fce0007ffe0ff */
.L_x_11:
[----:B------:R-:W-:Y:S01]  /*0f30*/  LDS R8, [R7+-0x1000] ;  /* 0xfff0000007087984 */ /* 0x000fe20000000800 */
[----:B------:R-:W-:Y:S02]  /*0f40*/  VIADD R6, R6, 0x10 ;  /* 0x0000001006067836 */ /* 0x000fe40000000000 */
[----:B------:R-:W-:Y:S01]  /*0f50*/  VIADD R3, R3, 0x800 ;  /* 0x0000080003037836 */ /* 0x000fe20000000000 */
[----:B------:R-:W0:Y:S02]  /*0f60*/  LDS R9, [R7+-0xe00] ;  /* 0xfff2000007097984 */ /* 0x000e240000000800 */
[----:B------:R-:W-:Y:S02]  /*0f70*/  ISETP.NE.AND P1, PT, R6, RZ, PT ;  /* 0x000000ff0600720c */ /* 0x000fe40003f25270 */
[----:B------:R-:W-:Y:S04]  /*0f80*/  LDS R11, [R7+-0xc00] ;  /* 0xfff40000070b7984 */ /* 0x000fe80000000800 */
[----:B------:R-:W1:Y:S04]  /*0f90*/  LDS R10, [R7+-0xa00] ;  /* 0xfff60000070a7984 */ /* 0x000e680000000800 */
[----:B------:R-:W-:Y:S04]  /*0fa0*/  LDS R13, [R7+-0x800] ;  /* 0xfff80000070d7984 */ /* 0x000fe80000000800 */
[----:B------:R-:W2:Y:S04]  /*0fb0*/  LDS R12, [R7+-0x600] ;  /* 0xfffa0000070c7984 */ /* 0x000ea80000000800 */
[----:B------:R-:W-:Y:S04]  /*0fc0*/  LDS R15, [R7+-0x400] ;  /* 0xfffc0000070f7984 */ /* 0x000fe80000000800 */
[----:B------:R-:W3:Y:S04]  /*0fd0*/  LDS R14, [R7+-0x200] ;  /* 0xfffe0000070e7984 */ /* 0x000ee80000000800 */
[----:B------:R-:W-:Y:S04]  /*0fe0*/  LDS R17, [R7] ;  /* 0x0000000007117984 */ /* 0x000fe80000000800 */
[----:B------:R-:W4:Y:S04]  /*0ff0*/  LDS R16, [R7+0x200] ;  /* 0x0002000007107984 */ /* 0x000f280000000800 */
[----:B------:R-:W-:Y:S04]  /*1000*/  LDS R19, [R7+0x400] ;  /* 0x0004000007137984 */ /* 0x000fe80000000800 */
[----:B------:R-:W5:Y:S01]  /*1010*/  LDS R18, [R7+0x600] ;  /* 0x0006000007127984 */ /* 0x000f620000000800 */
[----:B0-----:R-:W-:-:S03]  /*1020*/  FMNMX3 R8, R5, R8, R9, !PT ;  /* 0x0000000805087276 */ /* 0x001fc60007800009 */
[----:B------:R-:W-:Y:S04]  /*1030*/  LDS R21, [R7+0x800] ;  /* 0x0008000007157984 */ /* 0x000fe80000000800 */
[----:B------:R-:W0:Y:S01]  /*1040*/  LDS R20, [R7+0xa00] ;  /* 0x000a000007147984 */ /* 0x000e220000000800 */
[----:B-1----:R-:W-:-:S03]  /*1050*/  FMNMX3 R8, R8, R11, R10, !PT ;  /* 0x0000000b08087276 */ /* 0x002fc6000780000a */
[----:B------:R-:W-:Y:S04]  /*1060*/  LDS R23, [R7+0xc00] ;  /* 0x000c000007177984 */ /* 0x000fe80000000800 */
[----:B------:R1:W0:Y:S01]  /*1070*/  LDS R22, [R7+0xe00] ;  /* 0x000e000007167984 */ /* 0x0002220000000800 */
[----:B--2---:R-:W-:-:S04]  /*1080*/  FMNMX3 R8, R8, R13, R12, !PT ;  /* 0x0000000d08087276 */ /* 0x004fc8000780000c */
[----:B---3--:R-:W-:Y:S02]  /*1090*/  FMNMX3 R8, R8, R15, R14, !PT ;  /* 0x0000000f08087276 */ /* 0x008fe4000780000e */
[----:B-1----:R-:W-:Y:S02]  /*10a0*/  IADD3 R7, PT, PT, R7, 0x2000, RZ ;  /* 0x0000200007077810 */ /* 0x002fe40007ffe0ff */
[----:B----4-:R-:W-:-:S04]  /*10b0*/  FMNMX3 R8, R8, R17, R16, !PT ;  /* 0x0000001108087276 */ /* 0x010fc80007800010 */
[----:B-----5:R-:W-:-:S04]  /*10c0*/  FMNMX3 R8, R8, R19, R18, !PT ;  /* 0x0000001308087276 */ /* 0x020fc80007800012 */
[----:B0-----:R-:W-:-:S04]  /*10d0*/  FMNMX3 R8, R8, R21, R20, !PT ;  /* 0x0000001508087276 */ /* 0x001fc80007800014 */
[----:B------:R-:W-:Y:S01]  /*10e0*/  FMNMX3 R5, R8, R23, R22, !PT ;  /* 0x0000001708057276 */ /* 0x000fe20007800016 */
[----:B------:R-:W-:Y:S06]  /*10f0*/  @P1 BRA `(.L_x_11) ;  /* 0xfffffffc008c1947 */ /* 0x000fec000383ffff */
.L_x_10:
[----:B------:R-:W-:Y:S05]  /*1100*/  BSYNC.RECONVERGENT B1 ;  /* 0x0000000000017941 */ /* 0x000fea0003800200 */
.L_x_9:
[----:B------:R-:W-:Y:S05]  /*1110*/  @!P2 BRA `(.L_x_8) ;  /* 0x0000000000e0a947 */ /* 0x000fea0003800000 */
[----:B------:R-:W-:Y:S01]  /*1120*/  ISETP.GE.U32.AND P1, PT, R24, 0x8, PT ;  /* 0x000000081800780c */ /* 0x000fe20003f26070 */
[----:B------:R-:W-:Y:S01]  /*1130*/  BSSY.RECONVERGENT B1, `(.L_x_12) ;  /* 0x0000016000017945 */ /* 0x000fe20003800200 */
[----:B0-----:R-:W-:-:S04]  /*1140*/  LOP3.LUT R15, R4, 0x7, RZ, 0xc0, !PT ;  /* 0x00000007040f7812 */ /* 0x001fc800078ec0ff */
[----:B------:R-:W-:-:S07]  /*1150*/  ISETP.NE.AND P2, PT, R15, RZ, PT ;  /* 0x000000ff0f00720c */ /* 0x000fce0003f45270 */
[----:B------:R-:W-:Y:S06]  /*1160*/  @!P1 BRA `(.L_x_13) ;  /* 0x0000000000489947 */ /* 0x000fec0003800000 */
[----:B------:R-:W0:Y:S01]  /*1170*/  S2UR UR5, SR_CgaCtaId ;  /* 0x00000000000579c3 */ /* 0x000e220000008800 */
[----:B------:R-:W-:Y:S02]  /*1180*/  UMOV UR4, 0x400 ;  /* 0x0000040000047882 */ /* 0x000fe40000000000 */
[----:B------:R-:W-:-:S04]  /*1190*/  UIADD3 UR4, UPT, UPT, UR4, 0x4180, URZ ;  /* 0x0000418004047890 */ /* 0x000fc8000fffe0ff */
[----:B0-----:R-:W-:-:S06]  /*11a0*/  ULEA UR4, UR5, UR4, 0x18 ;  /* 0x0000000405047291 */ /* 0x001fcc000f8ec0ff */
[C---:B------:R-:W-:Y:S01]  /*11b0*/  LEA R6, R3.reuse, UR4, 0x2 ;  /* 0x0000000403067c11 */ /* 0x040fe2000f8e10ff */
[----:B------:R-:W-:-:S04]  /*11c0*/  VIADD R3, R3, 0x400 ;  /* 0x0000040003037836 */ /* 0x000fc80000000000 */
[----:B------:R-:W-:Y:S04]  /*11d0*/  LDS R8, [R6] ;  /* 0x0000000006087984 */ /* 0x000fe80000000800 */
[----:B------:R-:W0:Y:S04]  /*11e0*/  LDS R7, [R6+0x200] ;  /* 0x0002000006077984 */ /* 0x000e280000000800 */
[----:B------:R-:W-:Y:S04]  /*11f0*/  LDS R10, [R6+0x400] ;  /* 0x00040000060a7984 */ /* 0x000fe80000000800 */
[----:B------:R-:W1:Y:S04]  /*1200*/  LDS R9, [R6+0x600] ;  /* 0x0006000006097984 */ /* 0x000e680000000800 */
[----:B------:R-:W-:Y:S04]  /*1210*/  LDS R12, [R6+0x800] ;  /* 0x00080000060c7984 */ /* 0x000fe80000000800 */
[----:B------:R-:W2:Y:S04]  /*1220*/  LDS R11, [R6+0xa00] ;  /* 0x000a0000060b7984 */ /* 0x000ea80000000800 */
[----:B------:R-:W-:Y:S04]  /*1230*/  LDS R14, [R6+0xc00] ;  /* 0x000c0000060e7984 */ /* 0x000fe80000000800 */
[----:B------:R-:W3:Y:S01]  /*1240*/  LDS R13, [R6+0xe00] ;  /* 0x000e0000060d7984 */ /* 0x000ee20000000800 */
[----:B0-----:R-:W-:-:S04]  /*1250*/  FMNMX3 R7, R5, R8, R7, !PT ;  /* 0x0000000805077276 */ /* 0x001fc80007800007 */
[----:B-1----:R-:W-:-:S04]  /*1260*/  FMNMX3 R7, R7, R10, R9, !PT ;  /* 0x0000000a07077276 */ /* 0x002fc80007800009 */
[----:B--2---:R-:W-:-:S04]  /*1270*/  FMNMX3 R7, R7, R12, R11, !PT ;  /* 0x0000000c07077276 */ /* 0x004fc8000780000b */
[----:B---3--:R-:W-:-:S07]  /*1280*/  FMNMX3 R5, R7, R14, R13, !PT ;  /* 0x0000000e07057276 */ /* 0x008fce000780000d */
.L_x_13:
[----:B------:R-:W-:Y:S05]  /*1290*/  BSYNC.RECONVERGENT B1 ;  /* 0x0000000000017941 */ /* 0x000fea0003800200 */
.L_x_12:
[----:B------:R-:W-:Y:S05]  /*12a0*/  @!P2 BRA `(.L_x_8) ;  /* 0x00000000007ca947 */ /* 0x000fea0003800000 */
[----:B------:R-:W-:Y:S01]  /*12b0*/  ISETP.GE.U32.AND P1, PT, R15, 0x4, PT ;  /* 0x000000040f00780c */ /* 0x000fe20003f26070 */
[----:B------:R-:W-:Y:S01]  /*12c0*/  BSSY.RECONVERGENT B1, `(.L_x_14) ;  /* 0x0000010000017945 */ /* 0x000fe20003800200 */
[----:B------:R-:W-:-:S04]  /*12d0*/  LOP3.LUT R4, R4, 0x3, RZ, 0xc0, !PT ;  /* 0x0000000304047812 */ /* 0x000fc800078ec0ff */
        /* <DEDUP_REMOVED lines=11> */
[----:B------:R-:W1:Y:S01]  /*1390*/  LDS R9, [R6+0x600] ;  /* 0x0006000006097984 */ /* 0x000e620000000800 */
[----:B0-----:R-:W-:-:S04]  /*13a0*/  FMNMX3 R5, R5, R8, R7, !PT ;  /* 0x0000000805057276 */ /* 0x001fc80007800007 */
[----:B-1----:R-:W-:-:S07]  /*13b0*/  FMNMX3 R5, R5, R10, R9, !PT ;  /* 0x0000000a05057276 */ /* 0x002fce0007800009 */
.L_x_15:
[----:B------:R-:W-:Y:S05]  /*13c0*/  BSYNC.RECONVERGENT B1 ;  /* 0x0000000000017941 */ /* 0x000fea0003800200 */
.L_x_14:
[----:B------:R-:W-:Y:S05]  /*13d0*/  @!P2 BRA `(.L_x_8) ;  /* 0x000000000030a947 */ /* 0x000fea0003800000 */
[----:B------:R-:W0:Y:S01]  /*13e0*/  S2UR UR5, SR_CgaCtaId ;  /* 0x00000000000579c3 */ /* 0x000e220000008800 */
[----:B------:R-:W-:Y:S01]  /*13f0*/  UMOV UR4, 0x400 ;  /* 0x0000040000047882 */ /* 0x000fe20000000000 */
[----:B------:R-:W-:Y:S01]  /*1400*/  IADD3 R4, PT, PT, -R4, RZ, RZ ;  /* 0x000000ff04047210 */ /* 0x000fe20007ffe1ff */
[----:B------:R-:W-:-:S04]  /*1410*/  UIADD3 UR4, UPT, UPT, UR4, 0x4180, URZ ;  /* 0x0000418004047890 */ /* 0x000fc8000fffe0ff */
[----:B0-----:R-:W-:-:S06]  /*1420*/  ULEA UR4, UR5, UR4, 0x18 ;  /* 0x0000000405047291 */ /* 0x001fcc000f8ec0ff */
[----:B------:R-:W-:-:S07]  /*1430*/  LEA R3, R3, UR4, 0x2 ;  /* 0x0000000403037c11 */ /* 0x000fce000f8e10ff */
.L_x_16:
[----:B------:R0:W1:Y:S01]  /*1440*/  LDS R6, [R3] ;  /* 0x0000000003067984 */ /* 0x0000620000000800 */
[----:B------:R-:W-:-:S05]  /*1450*/  VIADD R4, R4, 0x1 ;  /* 0x0000000104047836 */ /* 0x000fca0000000000 */
[----:B------:R-:W-:Y:S01]  /*1460*/  ISETP.NE.AND P1, PT, R4, RZ, PT ;  /* 0x000000ff0400720c */ /* 0x000fe20003f25270 */
[----:B0-----:R-:W-:Y:S01]  /*1470*/  VIADD R3, R3, 0x200 ;  /* 0x0000020003037836 */ /* 0x001fe20000000000 */
[----:B-1----:R-:W-:-:S11]  /*1480*/  FMNMX R5, R6, R5, !PT ;  /* 0x0000000506057209 */ /* 0x002fd60007800000 */
[----:B------:R-:W-:Y:S05]  /*1490*/  @P1 BRA `(.L_x_16) ;  /* 0xfffffffc00e81947 */ /* 0x000fea000383ffff */
.L_x_8:
[----:B------:R-:W-:Y:S05]  /*14a0*/  BSYNC.RECONVERGENT B0 ;  /* 0x0000000000007941 */ /* 0x000fea0003800200 */
.L_x_7:
[----:B-1----:R-:W-:Y:S01]  /*14b0*/  ISETP.NE.AND P1, PT, R2, RZ, PT ;  /* 0x000000ff0200720c */ /* 0x002fe20003f25270 */
[----:B------:R-:W-:-:S12]  /*14c0*/  BSSY.RECONVERGENT B0, `(.L_x_17) ;  /* 0x000006b000007945 */ /* 0x000fd80003800200 */
[----:B------:R-:W0:Y:S01]  /*14d0*/  @!P1 S2R R4, SR_CgaCtaId ;  /* 0x0000000000049919 */ /* 0x000e220000008800 */
[----:B------:R-:W-:-:S04]  /*14e0*/  @!P1 MOV R3, 0x400 ;  /* 0x0000040000039802 */ /* 0x000fc80000000f00 */
[----:B0-----:R-:W-:Y:S01]  /*14f0*/  @!P1 LEA R6, R4, R3, 0x18 ;  /* 0x0000000304069211 */ /* 0x001fe200078ec0ff */
[----:B------:R-:W-:-:S04]  /*1500*/  HFMA2 R4, -RZ, RZ, 0, 0 ;  /* 0x00000000ff047431 */ /* 0x000fc800000001ff */
[----:B------:R0:W-:Y:S01]  /*1510*/  @!P1 STS [R6+0x4284], R5 ;  /* 0x0042840506009388 */ /* 0x0001e20000000800 */
[----:B------:R-:W-:Y:S06]  /*1520*/  BAR.SYNC.DEFER_BLOCKING 0x0 ;  /* 0x0000000000007b1d */ /* 0x000fec0000010000 */
[----:B------:R-:W-:Y:S05]  /*1530*/  @P0 BRA `(.L_x_18) ;  /* 0x00000004008c0947 */ /* 0x000fea0003800000 */
[----:B------:R-:W1:Y:S01]  /*1540*/  S2R R15, SR_CgaCtaId ;  /* 0x00000000000f7919 */ /* 0x000e620000008800 */
[----:B------:R-:W-:Y:S01]  /*1550*/  MOV R12, 0x400 ;  /* 0x00000400000c7802 */ /* 0x000fe20000000f00 */
[----:B------:R-:W-:Y:S01]  /*1560*/  BSSY.RECONVERGENT B1, `(.L_x_19) ;  /* 0x0000025000017945 */ /* 0x000fe20003800200 */
[----:B------:R-:W-:Y:S01]  /*1570*/  IADD3 R48, PT, PT, R48, -R2, -R51 ;  /* 0x8000000230307210 */ /* 0x000fe20007ffe833 */
[----:B0-----:R-:W-:-:S03]  /*1580*/  IMAD.MOV.U32 R5, RZ, RZ, R2 ;  /* 0x000000ffff057224 */ /* 0x001fc600078e0002 */
[C---:B------:R-:W-:Y:S02]  /*1590*/  LOP3.LUT R4, R48.reuse, 0x180, RZ, 0xc0, !PT ;  /* 0x0000018030047812 */ /* 0x040fe400078ec0ff */
[----:B------:R-:W-:Y:S02]  /*15a0*/  ISETP.GE.U32.AND P2, PT, R48, 0x180, PT ;  /* 0x000001803000780c */ /* 0x000fe40003f46070 */
[----:B------:R-:W-:Y:S01]  /*15b0*/  ISETP.NE.AND P0, PT, R4, 0x180, PT ;  /* 0x000001800400780c */ /* 0x000fe20003f05270 */
[----:B------:R-:W-:Y:S01]  /*15c0*/  IMAD.MOV.U32 R4, RZ, RZ, RZ ;  /* 0x000000ffff047224 */ /* 0x000fe200078e00ff */
[----:B-1----:R-:W-:-:S06]  /*15d0*/  LEA R3, R15, R12, 0x18 ;  /* 0x0000000c0f037211 */ /* 0x002fcc00078ec0ff */
[----:B------:R-:W0:Y:S05]  /*15e0*/  LDS R3, [R3+0x4284] ;  /* 0x0042840003037984 */ /* 0x000e2a0000000800 */
[----:B------:R-:W-:Y:S05]  /*15f0*/  @!P0 BRA `(.L_x_20) ;  /* 0x00000000006c8947 */ /* 0x000fea0003800000 */
[----:B------:R-:W-:Y:S01]  /*1600*/  IADD3 R6, PT, PT, R12, 0x4180, RZ ;  /* 0x000041800c067810 */ /* 0x000fe20007ffe0ff */
[----:B------:R-:W-:Y:S01]  /*1610*/  IMAD.MOV.U32 R4, RZ, RZ, RZ ;  /* 0x000000ffff047224 */ /* 0x000fe200078e00ff */
[----:B------:R-:W-:Y:S01]  /*1620*/  LEA.HI R48, R48, 0x1, RZ, 0x19 ;  /* 0x0000000130307811 */ /* 0x000fe200078fc8ff */
[----:B------:R-:W-:Y:S01]  /*1630*/  IMAD.MOV.U32 R5, RZ, RZ, R2 ;  /* 0x000000ffff057224 */ /* 0x000fe200078e0002 */
[----:B------:R-:W-:Y:S01]  /*1640*/  LEA R7, R15, R6, 0x18 ;  /* 0x000000060f077211 */ /* 0x000fe200078ec0ff */
[----:B------:R-:W-:Y:S01]  /*1650*/  IMAD.MOV.U32 R10, RZ, RZ, 0x437c0000 ;  /* 0x437c0000ff0a7424 */ /* 0x000fe200078e00ff */
[----:B------:R-:W-:Y:S02]  /*1660*/  LOP3.LUT R48, R48, 0x3, RZ, 0xc0, !PT ;  /* 0x0000000330307812 */ /* 0x000fe400078ec0ff */
[----:B------:R-:W-:Y:S01]  /*1670*/  MOV R13, 0x3bbb989d ;  /* 0x3bbb989d000d7802 */ /* 0x000fe20000000f00 */
[----:B------:R-:W-:Y:S01]  /*1680*/  IMAD R6, R2, 0x4, R7 ;  /* 0x0000000402067824 */ /* 0x000fe200078e0207 */
[----:B------:R-:W-:-:S07]  /*1690*/  IADD3 R7, PT, PT, -R48, RZ, RZ ;  /* 0x000000ff30077210 */ /* 0x000fce0007ffe1ff */
.L_x_21:
[----:B------:R-:W0:Y:S01]  /*16a0*/  LDS R8, [R6] ;  /* 0x0000000006087984 */ /* 0x000e220000000800 */
[----:B------:R-:W-:Y:S01]  /*16b0*/  VIADD R7, R7, 0x1 ;  /* 0x0000000107077836 */ /* 0x000fe20000000000 */
[----:B------:R-:W-:-:S04]  /*16c0*/  IADD3 R5, PT, PT, R5, 0x80, RZ ;  /* 0x0000008005057810 */ /* 0x000fc80007ffe0ff */
[----:B------:R-:W-:Y:S01]  /*16d0*/  ISETP.NE.AND P0, PT, R7, RZ, PT ;  /* 0x000000ff0700720c */ /* 0x000fe20003f05270 */
[----:B0-----:R-:W-:-:S04]  /*16e0*/  FADD R8, -R3, R8 ;  /* 0x0000000803087221 */ /* 0x001fc80000000100 */
[----:B------:R-:W-:-:S04]  /*16f0*/  FFMA.SAT R9, R8, R13, 0.5 ;  /* 0x3f00000008097423 */ /* 0x000fc8000000200d */
[----:B------:R-:W-:-:S04]  /*1700*/  FFMA.RM R9, R9, R10, 12582913 ;  /* 0x4b40000109097423 */ /* 0x000fc8000000400a */
[C---:B------:R-:W-:Y:S01]  /*1710*/  FADD R11, R9.reuse, -12583039 ;  /* 0xcb40007f090b7421 */ /* 0x040fe20000000000 */
[----:B------:R-:W-:-:S03]  /*1720*/  IMAD.SHL.U32 R9, R9, 0x800000, RZ ;  /* 0x0080000009097824 */ /* 0x000fc600078e00ff */
[----:B------:R-:W-:-:S04]  /*1730*/  FFMA R11, R8, 1.4426950216293334961, -R11 ;  /* 0x3fb8aa3b080b7823 */ /* 0x000fc8000000080b */
[----:B------:R-:W-:-:S04]  /*1740*/  FFMA R11, R8, 1.925963033500011079e-08, R11 ;  /* 0x32a57060080b7823 */ /* 0x000fc8000000000b */
[----:B------:R-:W0:Y:S02]  /*1750*/  MUFU.EX2 R8, R11 ;  /* 0x0000000b00087308 */ /* 0x000e240000000800 */
[----:B0-----:R-:W-:-:S04]  /*1760*/  FMUL R9, R9, R8 ;  /* 0x0000000809097220 */ /* 0x001fc80000400000 */
[----:B------:R-:W-:Y:S01]  /*1770*/  FADD R4, R9, R4 ;  /* 0x0000000409047221 */ /* 0x000fe20000000000 */
[----:B------:R0:W-:Y:S02]  /*1780*/  STS [R6], R9 ;  /* 0x0000000906007388 */ /* 0x0001e40000000800 */
[----:B0-----:R-:W-:Y:S01]  /*1790*/  VIADD R6, R6, 0x200 ;  /* 0x0000020006067836 */ /* 0x001fe20000000000 */
[----:B------:R-:W-:Y:S06]  /*17a0*/  @P0 BRA `(.L_x_21) ;  /* 0xfffffffc00bc0947 */ /* 0x000fec000383ffff */
.L_x_20:
[----:B------:R-:W-:Y:S05]  /*17b0*/  BSYNC.RECONVERGENT B1 ;  /* 0x0000000000017941 */ /* 0x000fea0003800200 */
.L_x_19:
[----:B------:R-:W-:Y:S05]  /*17c0*/  @!P2 BRA `(.L_x_18) ;  /* 0x0000000000e8a947 */ /* 0x000fea0003800000 */
[----:B------:R-:W-:-:S05]  /*17d0*/  VIADD R12, R12, 0x4180 ;  /* 0x000041800c0c7836 */ /* 0x000fca0000000000 */
[----:B------:R-:W-:-:S04]  /*17e0*/  LEA R6, R15, R12, 0x18 ;  /* 0x0000000c0f067211 */ /* 0x000fc800078ec0ff */
[----:B------:R-:W-:-:S05]  /*17f0*/  LEA R6, R5, R6, 0x2 ;  /* 0x0000000605067211 */ /* 0x000fca00078e10ff */
[----:B------:R-:W-:-:S07]  /*1800*/  VIADD R6, R6, 0x400 ;  /* 0x0000040006067836 */ /* 0x000fce0000000000 */
.L_x_22:
[----:B------:R-:W0:Y:S01]  /*1810*/  LDS R8, [R6+-0x400] ;  /* 0xfffc000006087984 */ /* 0x000e220000000800 */
[----:B------:R-:W-:Y:S02]  /*1820*/  HFMA2 R18, -RZ, RZ, 3.7421875, 0 ;  /* 0x437c0000ff127431 */ /* 0x000fe400000001ff */
[----:B------:R-:W-:Y:S01]  /*1830*/  IMAD.MOV.U32 R17, RZ, RZ, 0x3bbb989d ;  /* 0x3bbb989dff117424 */ /* 0x000fe200078e00ff */
[----:B------:R-:W1:Y:S01]  /*1840*/  LDS R10, [R6+-0x200] ;  /* 0xfffe0000060a7984 */ /* 0x000e620000000800 */
[----:B------:R-:W-:-:S03]  /*1850*/  VIADD R5, R5, 0x200 ;  /* 0x0000020005057836 */ /* 0x000fc60000000000 */
[----:B------:R-:W2:Y:S02]  /*1860*/  LDS R12, [R6] ;  /* 0x00000000060c7984 */ /* 0x000ea40000000800 */
[----:B------:R-:W-:Y:S02]  /*1870*/  ISETP.GT.AND P0, PT, R5, R0, PT ;  /* 0x000000000500720c */ /* 0x000fe40003f04270 */
[----:B------:R-:W3:Y:S01]  /*1880*/  LDS R16, [R6+0x200] ;  /* 0x0002000006107984 */ /* 0x000ee20000000800 */
[----:B0-----:R-:W-:-:S04]  /*1890*/  FADD R8, -R3, R8 ;  /* 0x0000000803087221 */ /* 0x001fc80000000100 */
[-C--:B------:R-:W-:Y:S01]  /*18a0*/  FFMA.SAT R7, R8, R17.reuse, 0.5 ;  /* 0x3f00000008077423 */ /* 0x080fe20000002011 */
[C---:B-1----:R-:W-:Y:S01]  /*18b0*/  FADD R10, -R3.reuse, R10 ;  /* 0x0000000a030a7221 */ /* 0x042fe20000000100 */
[----:B--2---:R-:W-:Y:S02]  /*18c0*/  FADD R12, -R3, R12 ;  /* 0x0000000c030c7221 */ /* 0x004fe40000000100 */
[-C--:B------:R-:W-:Y:S01]  /*18d0*/  FFMA.RM R7, R7, R18.reuse, 12582913 ;  /* 0x4b40000107077423 */ /* 0x080fe20000004012 */
[-C--:B------:R-:W-:Y:S01]  /*18e0*/  FFMA.SAT R11, R10, R17.reuse, 0.5 ;  /* 0x3f0000000a0b7423 */ /* 0x080fe20000002011 */
[-C--:B------:R-:W-:Y:S01]  /*18f0*/  FFMA.SAT R14, R12, R17.reuse, 0.5 ;  /* 0x3f0000000c0e7423 */ /* 0x080fe20000002011 */
[----:B---3--:R-:W-:Y:S01]  /*1900*/  FADD R16, -R3, R16 ;  /* 0x0000001003107221 */ /* 0x008fe20000000100 */
[----:B------:R-:W-:Y:S01]  /*1910*/  FADD R9, R7, -12583039 ;  /* 0xcb40007f07097421 */ /* 0x000fe20000000000 */
[-C--:B------:R-:W-:Y:S01]  /*1920*/  FFMA.RM R11, R11, R18.reuse, 12582913 ;  /* 0x4b4000010b0b7423 */ /* 0x080fe20000004012 */
[-C--:B------:R-:W-:Y:S01]  /*1930*/  FFMA.RM R14, R14, R18.reuse, 12582913 ;  /* 0x4b4000010e0e7423 */ /* 0x080fe20000004012 */
[----:B------:R-:W-:Y:S01]  /*1940*/  FFMA.SAT R17, R16, R17, 0.5 ;  /* 0x3f00000010117423 */ /* 0x000fe20000002011 */
[----:B------:R-:W-:Y:S01]  /*1950*/  FFMA R9, R8, 1.4426950216293334961, -R9 ;  /* 0x3fb8aa3b08097823 */ /* 0x000fe20000000809 */
[----:B------:R-:W-:Y:S01]  /*1960*/  FADD R13, R11, -12583039 ;  /* 0xcb40007f0b0d7421 */ /* 0x000fe20000000000 */
[----:B------:R-:W-:Y:S01]  /*1970*/  FADD R15, R14, -12583039 ;  /* 0xcb40007f0e0f7421 */ /* 0x000fe20000000000 */
[----:B------:R-:W-:Y:S01]  /*1980*/  FFMA.RM R17, R17, R18, 12582913 ;  /* 0x4b40000111117423 */ /* 0x000fe20000004012 */
[----:B------:R-:W-:Y:S01]  /*1990*/  FFMA R9, R8, 1.925963033500011079e-08, R9 ;  /* 0x32a5706008097823 */ /* 0x000fe20000000009 */
[----:B------:R-:W-:Y:S01]  /*19a0*/  FFMA R13, R10, 1.4426950216293334961, -R13 ;  /* 0x3fb8aa3b0a0d7823 */ /* 0x000fe2000000080d */
[----:B------:R-:W-:Y:S01]  /*19b0*/  FFMA R15, R12, 1.4426950216293334961, -R15 ;  /* 0x3fb8aa3b0c0f7823 */ /* 0x000fe2000000080f */
[----:B------:R-:W-:Y:S01]  /*19c0*/  FADD R19, R17, -12583039 ;  /* 0xcb40007f11137421 */ /* 0x000fe20000000000 */
[----:B------:R-:W0:Y:S01]  /*19d0*/  MUFU.EX2 R8, R9 ;  /* 0x0000000900087308 */ /* 0x000e220000000800 */
[----:B------:R-:W-:Y:S01]  /*19e0*/  FFMA R13, R10, 1.925963033500011079e-08, R13 ;  /* 0x32a570600a0d7823 */ /* 0x000fe2000000000d */
[----:B------:R-:W-:Y:S01]  /*19f0*/  FFMA R15, R12, 1.925963033500011079e-08, R15 ;  /* 0x32a570600c0f7823 */ /* 0x000fe2000000000f */
[----:B------:R-:W-:Y:S01]  /*1a00*/  FFMA R19, R16, 1.4426950216293334961, -R19 ;  /* 0x3fb8aa3b10137823 */ /* 0x000fe20000000813 */
[----:B------:R-:W-:Y:S01]  /*1a10*/  IMAD.SHL.U32 R7, R7, 0x800000, RZ ;  /* 0x0080000007077824 */ /* 0x000fe200078e00ff */
[----:B------:R-:W-:Y:S01]  /*1a20*/  SHF.L.U32 R14, R14, 0x17, RZ ;  /* 0x000000170e0e7819 */ /* 0x000fe200000006ff */
[----:B------:R-:W-:-:S02]  /*1a30*/  IMAD.SHL.U32 R11, R11, 0x800000, RZ ;  /* 0x008000000b0b7824 */ /* 0x000fc400078e00ff */
[----:B------:R-:W-:Y:S01]  /*1a40*/  FFMA R19, R16, 1.925963033500011079e-08, R19 ;  /* 0x32a5706010137823 */ /* 0x000fe20000000013 */
[----:B------:R-:W1:Y:S01]  /*1a50*/  MUFU.EX2 R10, R13 ;  /* 0x0000000d000a7308 */ /* 0x000e620000000800 */
[----:B------:R-:W-:-:S07]  /*1a60*/  IMAD.SHL.U32 R17, R17, 0x800000, RZ ;  /* 0x0080000011117824 */ /* 0x000fce00078e00ff */
[----:B------:R-:W2:Y:S01]  /*1a70*/  MUFU.EX2 R15, R15 ;  /* 0x0000000f000f7308 */ /* 0x000ea20000000800 */
[----:B0-----:R-:W-:-:S04]  /*1a80*/  FMUL R7, R7, R8 ;  /* 0x0000000807077220 */ /* 0x001fc80000400000 */
[----:B------:R-:W-:Y:S01]  /*1a90*/  FADD R4, R7, R4 ;  /* 0x0000000407047221 */ /* 0x000fe20000000000 */
[----:B------:R-:W-:Y:S02]  /*1aa0*/  STS [R6+-0x400], R7 ;  /* 0xfffc000706007388 */ /* 0x000fe40000000800 */
[----:B------:R-:W0:Y:S01]  /*1ab0*/  MUFU.EX2 R12, R19 ;  /* 0x00000013000c7308 */ /* 0x000e220000000800 */
[----:B-1----:R-:W-:-:S04]  /*1ac0*/  FMUL R11, R11, R10 ;  /* 0x0000000a0b0b7220 */ /* 0x002fc80000400000 */
[----:B------:R-:W-:Y:S01]  /*1ad0*/  FADD R4, R4, R11 ;  /* 0x0000000b04047221 */ /* 0x000fe20000000000 */
[----:B------:R-:W-:Y:S01]  /*1ae0*/  STS [R6+-0x200], R11 ;  /* 0xfffe000b06007388 */ /* 0x000fe20000000800 */
[----:B--2---:R-:W-:-:S04]  /*1af0*/  FMUL R9, R14, R15 ;  /* 0x0000000f0e097220 */ /* 0x004fc80000400000 */
[----:B------:R-:W-:Y:S01]  /*1b00*/  FADD R4, R4, R9 ;  /* 0x0000000904047221 */ /* 0x000fe20000000000 */
[----:B------:R-:W-:Y:S01]  /*1b10*/  STS [R6], R9 ;  /* 0x0000000906007388 */ /* 0x000fe20000000800 */
[----:B0-----:R-:W-:-:S04]  /*1b20*/  FMUL R17, R17, R12 ;  /* 0x0000000c11117220 */ /* 0x001fc80000400000 */
[----:B------:R-:W-:Y:S01]  /*1b30*/  FADD R4, R4, R17 ;  /* 0x0000001104047221 */ /* 0x000fe20000000000 */
[----:B------:R0:W-:Y:S02]  /*1b40*/  STS [R6+0x200], R17 ;  /* 0x0002001106007388 */ /* 0x0001e40000000800 */
[----:B0-----:R-:W-:Y:S01]  /*1b50*/  IADD3 R6, PT, PT, R6, 0x800, RZ ;  /* 0x0000080006067810 */ /* 0x001fe20007ffe0ff */
[----:B------:R-:W-:Y:S06]  /*1b60*/  @!P0 BRA `(.L_x_22) ;  /* 0xfffffffc00288947 */ /* 0x000fec000383ffff */
.L_x_18:
[----:B------:R-:W-:Y:S05]  /*1b70*/  BSYNC.RECONVERGENT B0 ;  /* 0x0000000000007941 */ /* 0x000fea0003800200 */
.L_x_17:
[----:B0-----:R-:W0:Y:S01]  /*1b80*/  @!P1 S2R R6, SR_CgaCtaId ;  /* 0x0000000000069919 */ /* 0x001e220000008800 */
[----:B------:R-:W-:Y:S02]  /*1b90*/  @!P1 MOV R3, 0x400 ;  /* 0x0000040000039802 */ /* 0x000fe40000000f00 */
[----:B------:R-:W-:Y:S02]  /*1ba0*/  ISETP.GT.U32.AND P0, PT, R2, 0x1f, PT ;  /* 0x0000001f0200780c */ /* 0x000fe40003f04070 */
[----:B0-----:R-:W-:-:S05]  /*1bb0*/  @!P1 LEA R3, R6, R3, 0x18 ;  /* 0x0000000306039211 */ /* 0x001fca00078ec0ff */
[----:B------:R0:W-:Y:S01]  /*1bc0*/  @!P1 STS [R3+0x4288], R4 ;  /* 0x0042880403009388 */ /* 0x0001e20000000800 */
[----:B------:R-:W-:Y:S06]  /*1bd0*/  BAR.SYNC.DEFER_BLOCKING 0x0 ;  /* 0x0000000000007b1d */ /* 0x000fec0000010000 */
[----:B------:R-:W-:Y:S05]  /*1be0*/  @P0 EXIT ;  /* 0x000000000000094d */ /* 0x000fea0003800000 */
[----:B------:R-:W-:Y:S01]  /*1bf0*/  ISETP.GE.AND P0, PT, R0, RZ, PT ;  /* 0x000000ff0000720c */ /* 0x000fe20003f06270 */
[----:B0-----:R-:W-:-:S12]  /*1c00*/  IMAD.MOV.U32 R3, RZ, RZ, RZ ;  /* 0x000000ffff037224 */ /* 0x001fd800078e00ff */
[----:B------:R-:W-:Y:S05]  /*1c10*/  @!P0 BRA `(.L_x_23) ;  /* 0x0000000400908947 */ /* 0x000fea0003800000 */
[C---:B------:R-:W-:Y:S01]  /*1c20*/  ISETP.GE.U32.AND P0, PT, R0.reuse, 0x7, PT ;  /* 0x000000070000780c */ /* 0x040fe20003f06070 */
[----:B------:R-:W-:Y:S01]  /*1c30*/  VIADD R22, R0, 0x1 ;  /* 0x0000000100167836 */ /* 0x000fe20000000000 */
[----:B------:R-:W-:Y:S01]  /*1c40*/  MOV R3, RZ ;  /* 0x000000ff00037202 */ /* 0x000fe20000000f00 */
[----:B------:R-:W-:-:S03]  /*1c50*/  IMAD.MOV.U32 R13, RZ, RZ, RZ ;  /* 0x000000ffff0d7224 */ /* 0x000fc600078e00ff */
[----:B------:R-:W-:-:S04]  /*1c60*/  LOP3.LUT R23, R22, 0x7, RZ, 0xc0, !PT ;  /* 0x0000000716177812 */ /* 0x000fc800078ec0ff */
[----:B------:R-:W-:-:S03]  /*1c70*/  ISETP.NE.AND P1, PT, R23, RZ, PT ;  /* 0x000000ff1700720c */ /* 0x000fc60003f25270 */
[----:B------:R-:W-:Y:S10]  /*1c80*/  @!P0 BRA `(.L_x_24) ;  /* 0x00000000008c8947 */ /* 0x000ff40003800000 */
[----:B------:R-:W0:Y:S01]  /*1c90*/  S2UR UR6, SR_CgaCtaId ;  /* 0x00000000000679c3 */ /* 0x000e220000008800 */
[----:B------:R-:W-:Y:S01]  /*1ca0*/  UMOV UR4, 0x400 ;  /* 0x0000040000047882 */ /* 0x000fe20000000000 */
[----:B------:R-:W-:Y:S01]  /*1cb0*/  LOP3.LUT R13, R22, 0xfffffff8, RZ, 0xc0, !PT ;  /* 0xfffffff8160d7812 */ /* 0x000fe200078ec0ff */
[----:B------:R-:W-:Y:S01]  /*1cc0*/  UIADD3 UR5, UPT, UPT, UR4, 0x2100, URZ ;  /* 0x0000210004057890 */ /* 0x000fe2000fffe0ff */
[----:B------:R-:W-:Y:S01]  /*1cd0*/  IMAD.MOV.U32 R3, RZ, RZ, RZ ;  /* 0x000000ffff037224 */ /* 0x000fe200078e00ff */
[----:B------:R-:W-:Y:S01]  /*1ce0*/  UIADD3 UR4, UPT, UPT, UR4, 0x4180, URZ ;  /* 0x0000418004047890 */ /* 0x000fe2000fffe0ff */
[----:B------:R-:W-:Y:S01]  /*1cf0*/  IADD3 R12, PT, PT, -R13, RZ, RZ ;  /* 0x000000ff0d0c7210 */ /* 0x000fe20007ffe1ff */
[----:B0-----:R-:W-:Y:S02]  /*1d00*/  ULEA UR5, UR6, UR5, 0x18 ;  /* 0x0000000506057291 */ /* 0x001fe4000f8ec0ff */
[----:B------:R-:W-:-:S04]  /*1d10*/  ULEA UR4, UR6, UR4, 0x18 ;  /* 0x0000000406047291 */ /* 0x000fc8000f8ec0ff */
[----:B------:R-:W-:Y:S01]  /*1d20*/  LEA R0, R2, UR5, 0x2 ;  /* 0x0000000502007c11 */ /* 0x000fe2000f8e10ff */
[----:B------:R-:W-:-:S04]  /*1d30*/  UIADD3 UR4, UPT, UPT, UR4, 0x10, URZ ;  /* 0x0000001004047890 */ /* 0x000fc8000fffe0ff */
[----:B------:R-:W-:-:S08]  /*1d40*/  VIADD R0, R0, 0x200 ;  /* 0x0000020000007836 */ /* 0x000fd00000000000 */
.L_x_25:
[----:B------:R-:W-:Y:S01]  /*1d50*/  LDS R14, [R0+-0x200] ;  /* 0xfffe0000000e7984 */ /* 0x000fe20000000800 */
[----:B------:R-:W-:-:S03]  /*1d60*/  VIADD R12, R12, 0x8 ;  /* 0x000000080c0c7836 */ /* 0x000fc60000000000 */
[----:B------:R-:W0:Y:S02]  /*1d70*/  LDS.128 R8, [UR4+-0x10] ;  /* 0xfffff004ff087984 */ /* 0x000e240008000c00 */
[----:B------:R-:W-:Y:S02]  /*1d80*/  ISETP.NE.AND P0, PT, R12, RZ, PT ;  /* 0x000000ff0c00720c */ /* 0x000fe40003f05270 */
[----:B------:R-:W1:Y:S04]  /*1d90*/  LDS R15, [R0+-0x180] ;  /* 0xfffe8000000f7984 */ /* 0x000e680000000800 */
[----:B------:R-:W2:Y:S04]  /*1da0*/  LDS R16, [R0+-0x100] ;  /* 0xffff000000107984 */ /* 0x000ea80000000800 */
[----:B------:R-:W3:Y:S04]  /*1db0*/  LDS R17, [R0+-0x80] ;  /* 0xffff800000117984 */ /* 0x000ee80000000800 */
[----:B------:R-:W-:Y:S04]  /*1dc0*/  LDS R18, [R0] ;  /* 0x0000000000127984 */ /* 0x000fe80000000800 */
[----:B------:R-:W4:Y:S01]  /*1dd0*/  LDS.128 R4, [UR4] ;  /* 0x00000004ff047984 */ /* 0x000f220008000c00 */
[----:B------:R-:W-:-:S03]  /*1de0*/  UIADD3 UR4, UPT, UPT, UR4, 0x20, URZ ;  /* 0x0000002004047890 */ /* 0x000fc6000fffe0ff */
[----:B------:R-:W5:Y:S04]  /*1df0*/  LDS R19, [R0+0x80] ;  /* 0x0000800000137984 */ /* 0x000f680000000800 */
[----:B------:R-:W5:Y:S04]  /*1e00*/  LDS R20, [R0+0x100] ;  /* 0x0001000000147984 */ /* 0x000f680000000800 */
[----:B------:R0:W5:Y:S02]  /*1e10*/  LDS R21, [R0+0x180] ;  /* 0x0001800000157984 */ /* 0x0001640000000800 */
[----:B0-----:R-:W-:Y:S01]  /*1e20*/  FFMA R8, R8, R14, R3 ;  /* 0x0000000e08087223 */ /* 0x001fe20000000003 */
[----:B------:R-:W-:-:S03]  /*1e30*/  IADD3 R0, PT, PT, R0, 0x400, RZ ;  /* 0x0000040000007810 */ /* 0x000fc60007ffe0ff */
[----:B-1----:R-:W-:-:S04]  /*1e40*/  FFMA R9, R15, R9, R8 ;  /* 0x000000090f097223 */ /* 0x002fc80000000008 */
[----:B--2---:R-:W-:-:S04]  /*1e50*/  FFMA R10, R16, R10, R9 ;  /* 0x0000000a100a7223 */ /* 0x004fc80000000009 */
[----:B---3--:R-:W-:-:S04]  /*1e60*/  FFMA R11, R17, R11, R10 ;  /* 0x0000000b110b7223 */ /* 0x008fc8000000000a */
[----:B----4-:R-:W-:-:S04]  /*1e70*/  FFMA R4, R4, R18, R11 ;  /* 0x0000001204047223 */ /* 0x010fc8000000000b */
[----:B-----5:R-:W-:-:S04]  /*1e80*/  FFMA R5, R19, R5, R4 ;  /* 0x0000000513057223 */ /* 0x020fc80000000004 */
[----:B------:R-:W-:-:S04]  /*1e90*/  FFMA R6, R20, R6, R5 ;  /* 0x0000000614067223 */ /* 0x000fc80000000005 */
[----:B------:R-:W-:Y:S01]  /*1ea0*/  FFMA R3, R21, R7, R6 ;  /* 0x0000000715037223 */ /* 0x000fe20000000006 */
[----:B------:R-:W-:Y:S06]  /*1eb0*/  @P0 BRA `(.L_x_25) ;  /* 0xfffffffc00a40947 */ /* 0x000fec000383ffff */
.L_x_24:
[----:B------:R-:W-:Y:S05]  /*1ec0*/  @!P1 BRA `(.L_x_23) ;  /* 0x0000000000e49947 */ /* 0x000fea0003800000 */
[----:B------:R-:W-:Y:S02]  /*1ed0*/  ISETP.GE.U32.AND P0, PT, R23, 0x4, PT ;  /* 0x000000041700780c */ /* 0x000fe40003f06070 */
[----:B------:R-:W-:-:S04]  /*1ee0*/  LOP3.LUT R12, R22, 0x3, RZ, 0xc0, !PT ;  /* 0x00000003160c7812 */ /* 0x000fc800078ec0ff */
[----:B------:R-:W-:-:S07]  /*1ef0*/  ISETP.NE.AND P1, PT, R12, RZ, PT ;  /* 0x000000ff0c00720c */ /* 0x000fce0003f25270 */
[----:B------:R-:W-:Y:S06]  /*1f00*/  @!P0 BRA `(.L_x_26) ;  /* 0x0000000000508947 */ /* 0x000fec0003800000 */
[----:B------:R-:W0:Y:S01]  /*1f10*/  S2R R5, SR_CgaCtaId ;  /* 0x0000000000057919 */ /* 0x000e220000008800 */
[----:B------:R-:W-:-:S05]  /*1f20*/  MOV R0, 0x400 ;  /* 0x0000040000007802 */ /* 0x000fca0000000f00 */
[C---:B------:R-:W-:Y:S02]  /*1f30*/  VIADD R6, R0.reuse, 0x2100 ;  /* 0x0000210000067836 */ /* 0x040fe40000000000 */
[----:B------:R-:W-:Y:S01]  /*1f40*/  VIADD R4, R0, 0x4180 ;  /* 0x0000418000047836 */ /* 0x000fe20000000000 */
[----:B------:R-:W-:Y:S02]  /*1f50*/  LEA R0, R13, R2, 0x5 ;  /* 0x000000020d007211 */ /* 0x000fe400078e28ff */
[C---:B0-----:R-:W-:Y:S02]  /*1f60*/  LEA R7, R5.reuse, R6, 0x18 ;  /* 0x0000000605077211 */ /* 0x041fe400078ec0ff */
[----:B------:R-:W-:-:S03]  /*1f70*/  LEA R4, R5, R4, 0x18 ;  /* 0x0000000405047211 */ /* 0x000fc600078ec0ff */
[----:B------:R-:W-:Y:S01]  /*1f80*/  IMAD R6, R0, 0x4, R7 ;  /* 0x0000000400067824 */ /* 0x000fe200078e0207 */
[C---:B------:R-:W-:Y:S01]  /*1f90*/  LEA R0, R13.reuse, R4, 0x2 ;  /* 0x000000040d007211 */ /* 0x040fe200078e10ff */
[----:B------:R-:W-:-:S03]  /*1fa0*/  VIADD R13, R13, 0x4 ;  /* 0x000000040d0d7836 */ /* 0x000fc60000000000 */
[----:B------:R-:W-:Y:S04]  /*1fb0*/  LDS R7, [R6] ;  /* 0x0000000006077984 */ /* 0x000fe80000000800 */
[----:B------:R-:W0:Y:S04]  /*1fc0*/  LDS.64 R4, [R0] ;  /* 0x0000000000047984 */ /* 0x000e280000000a00 */
[----:B------:R-:W1:Y:S04]  /*1fd0*/  LDS R9, [R6+0x80] ;  /* 0x0000800006097984 */ /* 0x000e680000000800 */
[----:B------:R-:W-:Y:S04]  /*1fe0*/  LDS R8, [R6+0x100] ;  /* 0x0001000006087984 */ /* 0x000fe80000000800 */
[----:B------:R-:W2:Y:S04]  /*1ff0*/  LDS.64 R10, [R0+0x8] ;  /* 0x00000800000a7984 */ /* 0x000ea80000000a00 */
[----:B------:R-:W3:Y:S01]  /*2000*/  LDS R15, [R6+0x180] ;  /* 0x00018000060f7984 */ /* 0x000ee20000000800 */
[----:B0-----:R-:W-:-:S04]  /*2010*/  FFMA R4, R4, R7, R3 ;  /* 0x0000000704047223 */ /* 0x001fc80000000003 */
[----:B-1----:R-:W-:-:S04]  /*2020*/  FFMA R5, R9, R5, R4 ;  /* 0x0000000509057223 */ /* 0x002fc80000000004 */
[----:B--2---:R-:W-:-:S04]  /*2030*/  FFMA R8, R10, R8, R5 ;  /* 0x000000080a087223 */ /* 0x004fc80000000005 */
[----:B---3--:R-:W-:-:S07]  /*2040*/  FFMA R3, R15, R11, R8 ;  /* 0x0000000b0f037223 */ /* 0x008fce0000000008 */
.L_x_26:
[----:B------:R-:W-:Y:S05]  /*2050*/  @!P1 BRA `(.L_x_23) ;  /* 0x0000000000809947 */ /* 0x000fea0003800000 */
[----:B------:R-:W-:Y:S02]  /*2060*/  ISETP.NE.AND P0, PT, R12, 0x1, PT ;  /* 0x000000010c00780c */ /* 0x000fe40003f05270 */
[----:B------:R-:W-:-:S04]  /*2070*/  LOP3.LUT R0, R22, 0x1, RZ, 0xc0, !PT ;  /* 0x0000000116007812 */ /* 0x000fc800078ec0ff */
[----:B------:R-:W-:-:S07]  /*2080*/  ISETP.NE.U32.AND P1, PT, R0, 0x1, PT ;  /* 0x000000010000780c */ /* 0x000fce0003f25070 */
[----:B------:R-:W-:Y:S06]  /*2090*/  @!P0 BRA `(.L_x_27) ;  /* 0x00000000003c8947 */ /* 0x000fec0003800000 */
[----:B------:R-:W0:Y:S01]  /*20a0*/  S2R R5, SR_CgaCtaId ;  /* 0x0000000000057919 */ /* 0x000e220000008800 */
[----:B------:R-:W-:Y:S02]  /*20b0*/  MOV R0, 0x400 ;  /* 0x0000040000007802 */ /* 0x000fe40000000f00 */
[----:B------:R-:W-:Y:S02]  /*20c0*/  LEA R4, R13, R2, 0x5 ;  /* 0x000000020d047211 */ /* 0x000fe400078e28ff */
[C---:B------:R-:W-:Y:S01]  /*20d0*/  IADD3 R6, PT, PT, R0.reuse, 0x2100, RZ ;  /* 0x0000210000067810 */ /* 0x040fe20007ffe0ff */
[----:B------:R-:W-:-:S03]  /*20e0*/  VIADD R0, R0, 0x4180 ;  /* 0x0000418000007836 */ /* 0x000fc60000000000 */
[C---:B0-----:R-:W-:Y:S02]  /*20f0*/  LEA R7, R5.reuse, R6, 0x18 ;  /* 0x0000000605077211 */ /* 0x041fe400078ec0ff */
[----:B------:R-:W-:-:S03]  /*2100*/  LEA R0, R5, R0, 0x18 ;  /* 0x0000000005007211 */ /* 0x000fc600078ec0ff */
[----:B------:R-:W-:Y:S01]  /*2110*/  IMAD R7, R4, 0x4, R7 ;  /* 0x0000000404077824 */ /* 0x000fe200078e0207 */
[C---:B------:R-:W-:Y:S01]  /*2120*/  LEA R0, R13.reuse, R0, 0x2 ;  /* 0x000000000d007211 */ /* 0x040fe200078e10ff */
[----:B------:R-:W-:-:S03]  /*2130*/  VIADD R13, R13, 0x2 ;  /* 0x000000020d0d7836 */ /* 0x000fc60000000000 */
[----:B------:R-:W-:Y:S04]  /*2140*/  LDS R6, [R7] ;  /* 0x0000000007067984 */ /* 0x000fe80000000800 */
[----:B------:R-:W0:Y:S04]  /*2150*/  LDS.64 R4, [R0] ;  /* 0x0000000000047984 */ /* 0x000e280000000a00 */
[----:B------:R-:W1:Y:S01]  /*2160*/  LDS R9, [R7+0x80] ;  /* 0x0000800007097984 */ /* 0x000e620000000800 */
[----:B0-----:R-:W-:-:S04]  /*2170*/  FFMA R4, R4, R6, R3 ;  /* 0x0000000604047223 */ /* 0x001fc80000000003 */
[----:B-1----:R-:W-:-:S07]  /*2180*/  FFMA R3, R9, R5, R4 ;  /* 0x0000000509037223 */ /* 0x002fce0000000004 */
.L_x_27:
[----:B------:R-:W-:Y:S05]  /*2190*/  @P1 BRA `(.L_x_23) ;  /* 0x0000000000301947 */ /* 0x000fea0003800000 */
[----:B------:R-:W0:Y:S01]  /*21a0*/  S2R R5, SR_CgaCtaId ;  /* 0x0000000000057919 */ /* 0x000e220000008800 */
[----:B------:R-:W-:-:S04]  /*21b0*/  MOV R0, 0x400 ;  /* 0x0000040000007802 */ /* 0x000fc80000000f00 */
[C---:B------:R-:W-:Y:S01]  /*21c0*/  IADD3 R4, PT, PT, R0.reuse, 0x4180, RZ ;  /* 0x0000418000047810 */ /* 0x040fe20007ffe0ff */
[----:B------:R-:W-:Y:S01]  /*21d0*/  VIADD R6, R0, 0x2100 ;  /* 0x0000210000067836 */ /* 0x000fe20000000000 */
[----:B------:R-:W-:Y:S02]  /*21e0*/  LEA R0, R13, R2, 0x5 ;  /* 0x000000020d007211 */ /* 0x000fe400078e28ff */
[C---:B0-----:R-:W-:Y:S02]  /*21f0*/  LEA R4, R5.reuse, R4, 0x18 ;  /* 0x0000000405047211 */ /* 0x041fe400078ec0ff */
[----:B------:R-:W-:-:S03]  /*2200*/  LEA R5, R5, R6, 0x18 ;  /* 0x0000000605057211 */ /* 0x000fc600078ec0ff */
[----:B------:R-:W-:Y:S01]  /*2210*/  IMAD R13, R13, 0x4, R4 ;  /* 0x000000040d0d7824 */ /* 0x000fe200078e0204 */
[----:B------:R-:W-:-:S04]  /*2220*/  LEA R4, R0, R5, 0x2 ;  /* 0x0000000500047211 */ /* 0x000fc800078e10ff */
[----:B------:R-:W-:Y:S04]  /*2230*/  LDS R0, [R13] ;  /* 0x000000000d007984 */ /* 0x000fe80000000800 */
[----:B------:R-:W0:Y:S02]  /*2240*/  LDS R4, [R4] ;  /* 0x0000000004047984 */ /* 0x000e240000000800 */
[----:B0-----:R-:W-:-:S07]  /*2250*/  FFMA R3, R0, R4, R3 ;  /* 0x0000000400037223 */ /* 0x001fce0000000003 */
.L_x_23:
[----:B------:R-:W0:Y:S01]  /*2260*/  S2UR UR5, SR_CgaCtaId ;  /* 0x00000000000579c3 */ /* 0x000e220000008800 */
[----:B------:R-:W-:Y:S01]  /*2270*/  UMOV UR4, 0x400 ;  /* 0x0000040000047882 */ /* 0x000fe20000000000 */
[----:B------:R-:W-:Y:S01]  /*2280*/  BSSY.RECONVERGENT B0, `(.L_x_28) ;  /* 0x000000e000007945 */ /* 0x000fe20003800200 */
[----:B0-----:R-:W-:-:S09]  /*2290*/  ULEA UR4, UR5, UR4, 0x18 ;  /* 0x0000000405047291 */ /* 0x001fd2000f8ec0ff */
[----:B------:R-:W0:Y:S02]  /*22a0*/  LDS R4, [UR4+0x4288] ;  /* 0x00428804ff047984 */ /* 0x000e240008000800 */
[----:B0-----:R-:W0:Y:S08]  /*22b0*/  MUFU.RCP R5, R4 ;  /* 0x0000000400057308 */ /* 0x001e300000001000 */
[----:B------:R-:W1:Y:S01]  /*22c0*/  FCHK P0, R3, R4 ;  /* 0x0000000403007302 */ /* 0x000e620000000000 */
[----:B0-----:R-:W-:-:S04]  /*22d0*/  FFMA R0, -R4, R5, 1 ;  /* 0x3f80000004007423 */ /* 0x001fc80000000105 */
[----:B------:R-:W-:-:S04]  /*22e0*/  FFMA R0, R5, R0, R5 ;  /* 0x0000000005007223 */ /* 0x000fc80000000005 */
[----:B------:R-:W-:-:S04]  /*22f0*/  FFMA R5, R0, R3, RZ ;  /* 0x0000000300057223 */ /* 0x000fc800000000ff */
[----:B------:R-:W-:-:S04]  /*2300*/  FFMA R6, -R4, R5, R3 ;  /* 0x0000000504067223 */ /* 0x000fc80000000103 */
[----:B------:R-:W-:Y:S01]  /*2310*/  FFMA R7, R0, R6, R5 ;  /* 0x0000000600077223 */ /* 0x000fe20000000005 */
[----:B-1----:R-:W-:Y:S06]  /*2320*/  @!P0 BRA `(.L_x_29) ;  /* 0x00000000000c8947 */ /* 0x002fec0003800000 */
[----:B------:R-:W-:-:S07]  /*2330*/  MOV R10, 0x2350 ;  /* 0x00002350000a7802 */ /* 0x000fce0000000f00 */
[----:B------:R-:W-:Y:S05]  /*2340*/  CALL.REL.NOINC `($__internal_0_$__cuda_sm3x_div_rn_noftz_f32_slowpath) ;  /* 0x0000000000207944 */ /* 0x000fea0003c00000 */
[----:B------:R-:W-:-:S07]  /*2350*/  IMAD.MOV.U32 R7, RZ, RZ, R3 ;  /* 0x000000ffff077224 */ /* 0x000fce00078e0003 */
.L_x_29:
[----:B------:R-:W-:Y:S05]  /*2360*/  BSYNC.RECONVERGENT B0 ;  /* 0x0000000000007941 */ /* 0x000fea0003800200 */
.L_x_28:
[----:B------:R-:W0:Y:S01]  /*2370*/  S2R R3, SR_CTAID.X ;  /* 0x0000000000037919 */ /* 0x000e220000002500 */
[----:B------:R-:W1:Y:S01]  /*2380*/  LDC.64 R4, c[0x0][0x398] ;  /* 0x0000e600ff047b82 */ /* 0x000e620000000a00 */
[----:B0-----:R-:W-:-:S05]  /*2390*/  LEA R3, R3, R2, 0x5 ;  /* 0x0000000203037211 */ /* 0x001fca00078e28ff */
[----:B-1----:R-:W-:-:S05]  /*23a0*/  IMAD.WIDE.U32 R2, R3, 0x4, R4 ;  /* 0x0000000403027825 */ /* 0x002fca00078e0004 */
[----:B------:R-:W-:Y:S01]  /*23b0*/  STG.E desc[UR8][R2.64], R7 ;  /* 0x0000000702007986 */ /* 0x000fe2000c101908 */
[----:B------:R-:W-:Y:S05]  /*23c0*/  EXIT ;  /* 0x000000000000794d */ /* 0x000fea0003800000 */
        .weak           $__internal_0_$__cuda_sm3x_div_rn_noftz_f32_slowpath
        .type           $__internal_0_$__cuda_sm3x_div_rn_noftz_f32_slowpath,@function
        .size           $__internal_0_$__cuda_sm3x_div_rn_noftz_f32_slowpath,(.L_x_42 - $__internal_0_$__cuda_sm3x_div_rn_noftz_f32_slowpath)
$__internal_0_$__cuda_sm3x_div_rn_noftz_f32_slowpath:
[----:B------:R-:W-:Y:S01]  /*23d0*/  SHF.R.U32.HI R5, RZ, 0x17, R4 ;  /* 0x00000017ff057819 */ /* 0x000fe20000011604 */
[----:B------:R-:W-:Y:S01]  /*23e0*/  BSSY.RECONVERGENT B1, `(.L_x_30) ;  /* 0x0000063000017945 */ /* 0x000fe20003800200 */
[----:B------:R-:W-:Y:S02]  /*23f0*/  SHF.R.U32.HI R0, RZ, 0x17, R3 ;  /* 0x00000017ff007819 */ /* 0x000fe40000011603 */
[----:B------:R-:W-:Y:S02]  /*2400*/  LOP3.LUT R5, R5, 0xff, RZ, 0xc0, !PT ;  /* 0x000000ff05057812 */ /* 0x000fe400078ec0ff */
[----:B------:R-:W-:-:S03]  /*2410*/  LOP3.LUT R11, R0, 0xff, RZ, 0xc0, !PT ;  /* 0x000000ff000b7812 */ /* 0x000fc600078ec0ff */
[----:B------:R-:W-:Y:S01]  /*2420*/  VIADD R7, R5, 0xffffffff ;  /* 0xffffffff05077836 */ /* 0x000fe20000000000 */
[----:B------:R-:W-:-:S04]  /*2430*/  IADD3 R8, PT, PT, R11, -0x1, RZ ;  /* 0xffffffff0b087810 */ /* 0x000fc80007ffe0ff */
[----:B------:R-:W-:-:S04]  /*2440*/  ISETP.GT.U32.AND P0, PT, R7, 0xfd, PT ;  /* 0x000000fd0700780c */ /* 0x000fc80003f04070 */
[----:B------:R-:W-:-:S13]  /*2450*/  ISETP.GT.U32.OR P0, PT, R8, 0xfd, P0 ;  /* 0x000000fd0800780c */ /* 0x000fda0000704470 */
[----:B------:R-:W-:Y:S01]  /*2460*/  @!P0 IMAD.MOV.U32 R6, RZ, RZ, RZ ;  /* 0x000000ffff068224 */ /* 0x000fe200078e00ff */
[----:B------:R-:W-:Y:S06]  /*2470*/  @!P0 BRA `(.L_x_31) ;  /* 0x0000000000608947 */ /* 0x000fec0003800000 */
[----:B------:R-:W-:Y:S02]  /*2480*/  FSETP.GTU.FTZ.AND P0, PT, |R3|, +INF , PT ;  /* 0x7f8000000300780b */ /* 0x000fe40003f1c200 */
[----:B------:R-:W-:Y:S02]  /*2490*/  FSETP.GTU.FTZ.AND P1, PT, |R4|, +INF , PT ;  /* 0x7f8000000400780b */ /* 0x000fe40003f3c200 */
[----:B------:R-:W-:Y:S02]  /*24a0*/  MOV R0, R4 ;  /* 0x0000000400007202 */ /* 0x000fe40000000f00 */
[----:B------:R-:W-:-:S13]  /*24b0*/  PLOP3.LUT P0, PT, P0, P1, PT, 0xf8, 0x8f ;  /* 0x00000000008f781c */ /* 0x000fda0000703f70 */
[----:B------:R-:W-:Y:S05]  /*24c0*/  @P0 BRA `(.L_x_32) ;  /* 0x00000004004c0947 */ /* 0x000fea0003800000 */
[----:B------:R-:W-:-:S13]  /*24d0*/  LOP3.LUT P0, RZ, R4, 0x7fffffff, R3, 0xc8, !PT ;  /* 0x7fffffff04ff7812 */ /* 0x000fda000780c803 */
[----:B------:R-:W-:Y:S05]  /*24e0*/  @!P0 BRA `(.L_x_33) ;  /* 0x00000004003c8947 */ /* 0x000fea0003800000 */
[C---:B------:R-:W-:Y:S02]  /*24f0*/  FSETP.NEU.FTZ.AND P2, PT, |R3|.reuse, +INF , PT ;  /* 0x7f8000000300780b */ /* 0x040fe40003f5d200 */
[----:B------:R-:W-:Y:S02]  /*2500*/  FSETP.NEU.FTZ.AND P1, PT, |R0|, +INF , PT ;  /* 0x7f8000000000780b */ /* 0x000fe40003f3d200 */
[----:B------:R-:W-:-:S11]  /*2510*/  FSETP.NEU.FTZ.AND P0, PT, |R3|, +INF , PT ;  /* 0x7f8000000300780b */ /* 0x000fd60003f1d200 */
[----:B------:R-:W-:Y:S05]  /*2520*/  @!P1 BRA !P2, `(.L_x_33) ;  /* 0x00000004002c9947 */ /* 0x000fea0005000000 */
[----:B------:R-:W-:-:S04]  /*2530*/  LOP3.LUT P2, RZ, R3, 0x7fffffff, RZ, 0xc0, !PT ;  /* 0x7fffffff03ff7812 */ /* 0x000fc8000784c0ff */
[----:B------:R-:W-:-:S13]  /*2540*/  PLOP3.LUT P1, PT, P1, P2, PT, 0x2f, 0xf2 ;  /* 0x0000000000f2781c */ /* 0x000fda0000f24577 */
[----:B------:R-:W-:Y:S05]  /*2550*/  @P1 BRA `(.L_x_34) ;  /* 0x0000000400181947 */ /* 0x000fea0003800000 */
[----:B------:R-:W-:-:S04]  /*2560*/  LOP3.LUT P1, RZ, R4, 0x7fffffff, RZ, 0xc0, !PT ;  /* 0x7fffffff04ff7812 */ /* 0x000fc8000782c0ff */
[----:B------:R-:W-:-:S13]  /*2570*/  PLOP3.LUT P0, PT, P0, P1, PT, 0x2f, 0xf2 ;  /* 0x0000000000f2781c */ /* 0x000fda0000702577 */
[----:B------:R-:W-:Y:S05]  /*2580*/  @P0 BRA `(.L_x_35) ;  /* 0x0000000400000947 */ /* 0x000fea0003800000 */
[----:B------:R-:W-:Y:S02]  /*2590*/  ISETP.GE.AND P0, PT, R8, RZ, PT ;  /* 0x000000ff0800720c */ /* 0x000fe40003f06270 */
[----:B------:R-:W-:-:S11]  /*25a0*/  ISETP.GE.AND P1, PT, R7, RZ, PT ;  /* 0x000000ff0700720c */ /* 0x000fd60003f26270 */
[----:B------:R-:W-:Y:S01]  /*25b0*/  @P0 IMAD.MOV.U32 R6, RZ, RZ, RZ ;  /* 0x000000ffff060224 */ /* 0x000fe200078e00ff */
[----:B------:R-:W-:Y:S01]  /*25c0*/  @!P0 MOV R6, 0xffffffc0 ;  /* 0xffffffc000068802 */ /* 0x000fe20000000f00 */
[----:B------:R-:W-:Y:S01]  /*25d0*/  @!P0 FFMA R3, R3, 1.84467440737095516160e+19, RZ ;  /* 0x5f80000003038823 */ /* 0x000fe200000000ff */
[----:B------:R-:W-:-:S03]  /*25e0*/  @!P1 FFMA R4, R0, 1.84467440737095516160e+19, RZ ;  /* 0x5f80000000049823 */ /* 0x000fc600000000ff */
[----:B------:R-:W-:-:S07]  /*25f0*/  @!P1 VIADD R6, R6, 0x40 ;  /* 0x0000004006069836 */ /* 0x000fce0000000000 */
.L_x_31:
[----:B------:R-:W-:Y:S01]  /*2600*/  LEA R7, R5, 0xc0800000, 0x17 ;  /* 0xc080000005077811 */ /* 0x000fe200078eb8ff */
[----:B------:R-:W-:Y:S03]  /*2610*/  BSSY.RECONVERGENT B2, `(.L_x_36) ;  /* 0x0000036000027945 */ /* 0x000fe60003800200 */
[----:B------:R-:W-:Y:S01]  /*2620*/  IADD3 R7, PT, PT, -R7, R4, RZ ;  /* 0x0000000407077210 */ /* 0x000fe20007ffe1ff */
[----:B------:R-:W-:-:S03]  /*2630*/  VIADD R4, R11, 0xffffff81 ;  /* 0xffffff810b047836 */ /* 0x000fc60000000000 */
[----:B------:R-:W0:Y:S01]  /*2640*/  MUFU.RCP R8, R7 ;  /* 0x0000000700087308 */ /* 0x000e220000001000 */
[----:B------:R-:W-:Y:S01]  /*2650*/  FADD.FTZ R9, -R7, -RZ ;  /* 0x800000ff07097221 */ /* 0x000fe20000010100 */
[C---:B------:R-:W-:Y:S01]  /*2660*/  IMAD R0, R4.reuse, -0x800000, R3 ;  /* 0xff80000004007824 */ /* 0x040fe200078e0203 */
[----:B------:R-:W-:-:S04]  /*2670*/  IADD3 R5, PT, PT, R4, 0x7f, -R5 ;  /* 0x0000007f04057810 */ /* 0x000fc80007ffe805 */
[----:B------:R-:W-:Y:S01]  /*2680*/  IADD3 R5, PT, PT, R5, R6, RZ ;  /* 0x0000000605057210 */ /* 0x000fe20007ffe0ff */
[----:B0-----:R-:W-:-:S04]  /*2690*/  FFMA R11, R8, R9, 1 ;  /* 0x3f800000080b7423 */ /* 0x001fc80000000009 */
[----:B------:R-:W-:-:S04]  /*26a0*/  FFMA R12, R8, R11, R8 ;  /* 0x0000000b080c7223 */ /* 0x000fc80000000008 */
[----:B------:R-:W-:-:S04]  /*26b0*/  FFMA R3, R0, R12, RZ ;  /* 0x0000000c00037223 */ /* 0x000fc800000000ff */
[----:B------:R-:W-:-:S04]  /*26c0*/  FFMA R8, R9, R3, R0 ;  /* 0x0000000309087223 */ /* 0x000fc80000000000 */
[----:B------:R-:W-:-:S04]  /*26d0*/  FFMA R11, R12, R8, R3 ;  /* 0x000000080c0b7223 */ /* 0x000fc80000000003 */
[----:B------:R-:W-:-:S04]  /*26e0*/  FFMA R8, R9, R11, R0 ;  /* 0x0000000b09087223 */ /* 0x000fc80000000000 */
[----:B------:R-:W-:-:S05]  /*26f0*/  FFMA R3, R12, R8, R11 ;  /* 0x000000080c037223 */ /* 0x000fca000000000b */
[----:B------:R-:W-:-:S04]  /*2700*/  SHF.R.U32.HI R0, RZ, 0x17, R3 ;  /* 0x00000017ff007819 */ /* 0x000fc80000011603 */
[----:B------:R-:W-:-:S05]  /*2710*/  LOP3.LUT R0, R0, 0xff, RZ, 0xc0, !PT ;  /* 0x000000ff00007812 */ /* 0x000fca00078ec0ff */
[----:B------:R-:W-:-:S05]  /*2720*/  IMAD.IADD R6, R0, 0x1, R5 ;  /* 0x0000000100067824 */ /* 0x000fca00078e0205 */
[----:B------:R-:W-:-:S04]  /*2730*/  IADD3 R0, PT, PT, R6, -0x1, RZ ;  /* 0xffffffff06007810 */ /* 0x000fc80007ffe0ff */
[----:B------:R-:W-:-:S13]  /*2740*/  ISETP.GE.U32.AND P0, PT, R0, 0xfe, PT ;  /* 0x000000fe0000780c */ /* 0x000fda0003f06070 */
[----:B------:R-:W-:Y:S05]  /*2750*/  @!P0 BRA `(.L_x_37) ;  /* 0x0000000000808947 */ /* 0x000fea0003800000 */
[----:B------:R-:W-:-:S13]  /*2760*/  ISETP.GT.AND P0, PT, R6, 0xfe, PT ;  /* 0x000000fe0600780c */ /* 0x000fda0003f04270 */
[----:B------:R-:W-:Y:S05]  /*2770*/  @P0 BRA `(.L_x_38) ;  /* 0x00000000006c0947 */ /* 0x000fea0003800000 */
[----:B------:R-:W-:-:S13]  /*2780*/  ISETP.GE.AND P0, PT, R6, 0x1, PT ;  /* 0x000000010600780c */ /* 0x000fda0003f06270 */
[----:B------:R-:W-:Y:S05]  /*2790*/  @P0 BRA `(.L_x_39) ;  /* 0x0000000000740947 */ /* 0x000fea0003800000 */
[----:B------:R-:W-:Y:S02]  /*27a0*/  ISETP.GE.AND P0, PT, R6, -0x18, PT ;  /* 0xffffffe80600780c */ /* 0x000fe40003f06270 */
[----:B------:R-:W-:-:S11]  /*27b0*/  LOP3.LUT R3, R3, 0x80000000, RZ, 0xc0, !PT ;  /* 0x8000000003037812 */ /* 0x000fd600078ec0ff */
[----:B------:R-:W-:Y:S05]  /*27c0*/  @!P0 BRA `(.L_x_39) ;  /* 0x0000000000688947 */ /* 0x000fea0003800000 */
[-CC-:B------:R-:W-:Y:S01]  /*27d0*/  FFMA.RZ R0, R12, R8.reuse, R11.reuse ;  /* 0x000000080c007223 */ /* 0x180fe2000000c00b */
[----:B------:R-:W-:Y:S02]  /*27e0*/  VIADD R7, R6, 0x20 ;  /* 0x0000002006077836 */ /* 0x000fe40000000000 */
[-CC-:B------:R-:W-:Y:S01]  /*27f0*/  FFMA.RM R5, R12, R8.reuse, R11.reuse ;  /* 0x000000080c057223 */ /* 0x180fe2000000400b */
[----:B------:R-:W-:Y:S02]  /*2800*/  ISETP.NE.AND P2, PT, R6, RZ, PT ;  /* 0x000000ff0600720c */ /* 0x000fe40003f45270 */
[----:B------:R-:W-:Y:S01]  /*2810*/  LOP3.LUT R4, R0, 0x7fffff, RZ, 0xc0, !PT ;  /* 0x007fffff00047812 */ /* 0x000fe200078ec0ff */
[----:B------:R-:W-:Y:S01]  /*2820*/  FFMA.RP R0, R12, R8, R11 ;  /* 0x000000080c007223 */ /* 0x000fe2000000800b */
[----:B------:R-:W-:Y:S02]  /*2830*/  ISETP.NE.AND P1, PT, R6, RZ, PT ;  /* 0x000000ff0600720c */ /* 0x000fe40003f25270 */
[----:B------:R-:W-:-:S02]  /*2840*/  LOP3.LUT R4, R4, 0x800000, RZ, 0xfc, !PT ;  /* 0x0080000004047812 */ /* 0x000fc400078efcff */
[----:B------:R-:W-:Y:S02]  /*2850*/  IADD3 R6, PT, PT, -R6, RZ, RZ ;  /* 0x000000ff06067210 */ /* 0x000fe40007ffe1ff */
[----:B------:R-:W-:Y:S02]  /*2860*/  SHF.L.U32 R7, R4, R7, RZ ;  /* 0x0000000704077219 */ /* 0x000fe400000006ff */
[----:B------:R-:W-:Y:S02]  /*2870*/  FSETP.NEU.FTZ.AND P0, PT, R0, R5, PT ;  /* 0x000000050000720b */ /* 0x000fe40003f1d000 */
[----:B------:R-:W-:Y:S02]  /*2880*/  SEL R5, R6, RZ, P2 ;  /* 0x000000ff06057207 */ /* 0x000fe40001000000 */
[----:B------:R-:W-:Y:S02]  /*2890*/  ISETP.NE.AND P1, PT, R7, RZ, P1 ;  /* 0x000000ff0700720c */ /* 0x000fe40000f25270 */
[----:B------:R-:W-:-:S02]  /*28a0*/  SHF.R.U32.HI R5, RZ, R5, R4 ;  /* 0x00000005ff057219 */ /* 0x000fc40000011604 */
[----:B------:R-:W-:Y:S02]  /*28b0*/  PLOP3.LUT P0, PT, P0, P1, PT, 0xf8, 0x8f ;  /* 0x00000000008f781c */ /* 0x000fe40000703f70 */
[----:B------:R-:W-:Y:S02]  /*28c0*/  SHF.R.U32.HI R7, RZ, 0x1, R5 ;  /* 0x00000001ff077819 */ /* 0x000fe40000011605 */
[----:B------:R-:W-:-:S04]  /*28d0*/  SEL R0, RZ, 0x1, !P0 ;  /* 0x00000001ff007807 */ /* 0x000fc80004000000 */
[----:B------:R-:W-:-:S04]  /*28e0*/  LOP3.LUT R0, R0, 0x1, R7, 0xf8, !PT ;  /* 0x0000000100007812 */ /* 0x000fc800078ef807 */
[----:B------:R-:W-:-:S05]  /*28f0*/  LOP3.LUT R0, R0, R5, RZ, 0xc0, !PT ;  /* 0x0000000500007212 */ /* 0x000fca00078ec0ff */
[----:B------:R-:W-:-:S05]  /*2900*/  IMAD.IADD R0, R7, 0x1, R0 ;  /* 0x0000000107007824 */ /* 0x000fca00078e0200 */
[----:B------:R-:W-:Y:S01]  /*2910*/  LOP3.LUT R3, R0, R3, RZ, 0xfc, !PT ;  /* 0x0000000300037212 */ /* 0x000fe200078efcff */
[----:B------:R-:W-:Y:S06]  /*2920*/  BRA `(.L_x_39) ;  /* 0x0000000000107947 */ /* 0x000fec0003800000 */
.L_x_38:
[----:B------:R-:W-:-:S04]  /*2930*/  LOP3.LUT R3, R3, 0x80000000, RZ, 0xc0, !PT ;  /* 0x8000000003037812 */ /* 0x000fc800078ec0ff */
[----:B------:R-:W-:Y:S01]  /*2940*/  LOP3.LUT R3, R3, 0x7f800000, RZ, 0xfc, !PT ;  /* 0x7f80000003037812 */ /* 0x000fe200078efcff */
[----:B------:R-:W-:Y:S06]  /*2950*/  BRA `(.L_x_39) ;  /* 0x0000000000047947 */ /* 0x000fec0003800000 */
.L_x_37:
[----:B------:R-:W-:-:S07]  /*2960*/  LEA R3, R5, R3, 0x17 ;  /* 0x0000000305037211 */ /* 0x000fce00078eb8ff */
.L_x_39:
[----:B------:R-:W-:Y:S05]  /*2970*/  BSYNC.RECONVERGENT B2 ;  /* 0x0000000000027941 */ /* 0x000fea0003800200 */
.L_x_36:
[----:B------:R-:W-:Y:S05]  /*2980*/  BRA `(.L_x_40) ;  /* 0x0000000000207947 */ /* 0x000fea0003800000 */
.L_x_35:
[----:B------:R-:W-:-:S04]  /*2990*/  LOP3.LUT R3, R4, 0x80000000, R3, 0x48, !PT ;  /* 0x8000000004037812 */ /* 0x000fc800078e4803 */
[----:B------:R-:W-:Y:S01]  /*29a0*/  LOP3.LUT R3, R3, 0x7f800000, RZ, 0xfc, !PT ;  /* 0x7f80000003037812 */ /* 0x000fe200078efcff */
[----:B------:R-:W-:Y:S06]  /*29b0*/  BRA `(.L_x_40) ;  /* 0x0000000000147947 */ /* 0x000fec0003800000 */
.L_x_34:
[----:B------:R-:W-:Y:S01]  /*29c0*/  LOP3.LUT R3, R4, 0x80000000, R3, 0x48, !PT ;  /* 0x8000000004037812 */ /* 0x000fe200078e4803 */
[----:B------:R-:W-:Y:S06]  /*29d0*/  BRA `(.L_x_40) ;  /* 0x00000000000c7947 */ /* 0x000fec0003800000 */
.L_x_33:
[----:B------:R-:W0:Y:S01]  /*29e0*/  MUFU.RSQ R3, -QNAN ;  /* 0xffc0000000037908 */ /* 0x000e220000001400 */
[----:B------:R-:W-:Y:S05]  /*29f0*/  BRA `(.L_x_40) ;  /* 0x0000000000047947 */ /* 0x000fea0003800000 */
.L_x_32:
[----:B------:R-:W-:-:S07]  /*2a00*/  FADD.FTZ R3, R3, R0 ;  /* 0x0000000003037221 */ /* 0x000fce0000010000 */
.L_x_40:
[----:B------:R-:W-:Y:S05]  /*2a10*/  BSYNC.RECONVERGENT B1 ;  /* 0x0000000000017941 */ /* 0x000fea0003800200 */
.L_x_30:
[----:B------:R-:W-:Y:S02]  /*2a20*/  HFMA2 R5, -RZ, RZ, 0, 0 ;  /* 0x00000000ff057431 */ /* 0x000fe400000001ff */
[----:B------:R-:W-:-:S04]  /*2a30*/  IMAD.MOV.U32 R4, RZ, RZ, R10 ;  /* 0x000000ffff047224 */ /* 0x000fc800078e000a */
[----:B0-----:R-:W-:Y:S05]  /*2a40*/  RET.REL.NODEC R4 `(_Z30sliding_window_attention_smallILi32ELi128EEvPKfS1_S1_Pfii) ;  /* 0xffffffd4046c7950 */ /* 0x001fea0003c3ffff */
.L_x_41:
[----:B------:R-:W-:-:S00]  /*2a50*/  BRA `(.L_x_41) ;  /* 0xfffffffc00fc7947 */ /* 0x000fc0000383ffff */
[----:B------:R-:W-:-:S00]  /*2a60*/  NOP ;  /* 0x0000000000007918 */ /* 0x000fc00000000000 */
        /* <DEDUP_REMOVED lines=9> */
.L_x_42:


//--------------------- .nv.shared._Z30sliding_window_attention_smallILi32ELi128EEvPKfS1_S1_Pfii --------------------------
	.section	.nv.shared._Z30sliding_window_attention_smallILi32ELi128EEvPKfS1_S1_Pfii,"aw",@nobits
	.sectionflags	@""
	.align	4
.nv.shared._Z30sliding_window_attention_smallILi32ELi128EEvPKfS1_S1_Pfii:
	.zero		18060


//--------------------- .nv.shared.reserved.0     --------------------------
	.section	.nv.shared.reserved.0,"aw",@nobits
	.weak		__nv_reservedSMEM_offset_0_alias
	.size		__nv_reservedSMEM_offset_0_alias, 0, 64
	.other		__nv_reservedSMEM_offset_0_alias,@"STO_CUDA_RESERVED_SHARED STV_DEFAULT"
__nv_reservedSMEM_offset_0_alias:
	.zero		0
	.zero		64


//--------------------- .nv.constant0._Z30sliding_window_attention_smallILi32ELi128EEvPKfS1_S1_Pfii --------------------------
	.section	.nv.constant0._Z30sliding_window_attention_smallILi32ELi128EEvPKfS1_S1_Pfii,"a",@progbits
	.sectionflags	@""
	.align	4
.nv.constant0._Z30sliding_window_attention_smallILi32ELi128EEvPKfS1_S1_Pfii:
	.zero		936


//--------------------- SYMBOLS --------------------------

	.type		.nv.reservedSmem.offset0,@object
	.size		.nv.reservedSmem.offset0,0x4
	.type		.nv.reservedSmem.cap,@object
	.size		.nv.reservedSmem.cap,0x4
